	.target	sm_80

	.elftype	@"ET_EXEC"


//--------------------- .note.nv.tkinfo           --------------------------
	.section	.note.nv.tkinfo,"",@"SHT_NOTE"
	.sectionflags	@"SHF_NOTE_NV_TKINFO"
	.tkinfo
        /*0018*/ 	.word	0x00000002
        /*0030*/ 	.string	""
        /*0030*/ 	.string	"ptxas"
        /*0030*/ 	.string	"Cuda compilation tools, release 13.0, V13.0.88"
        /*0030*/ 	.string	"Build cuda_13.0.r13.0/compiler.36424714_0"
        /*0030*/ 	.string	"-v  -suppress-debug-info  -lineinfo  -arch sm_80 "



//--------------------- .note.nv.cuinfo           --------------------------
	.section	.note.nv.cuinfo,"",@"SHT_NOTE"
	.sectionflags	@"SHF_NOTE_NV_CUINFO"
        /*0018*/ 	.short	0x0002
        /*001a*/ 	.short	0x0050
        /*001c*/ 	.short	0x0082
	.zero		2


//--------------------- .nv.info                  --------------------------
	.section	.nv.info,"",@"SHT_CUDA_INFO"
	.align	4


	//----- nvinfo : EIATTR_REGCOUNT
	.align		4
        /*0000*/ 	.byte	0x04, 0x2f
        /*0002*/ 	.short	(.L_2 - .L_1)
	.align		4
.L_1:
        /*0004*/ 	.word	index@(attn_fwd)
        /*0008*/ 	.word	0x00000080


	//----- nvinfo : EIATTR_FRAME_SIZE
	.align		4
.L_2:
        /*000c*/ 	.byte	0x04, 0x11
        /*000e*/ 	.short	(.L_4 - .L_3)
	.align		4
.L_3:
        /*0010*/ 	.word	index@(attn_fwd)
        /*0014*/ 	.word	0x00000000


	//----- nvinfo : EIATTR_MIN_STACK_SIZE
	.align		4
.L_4:
        /*0018*/ 	.byte	0x04, 0x12
        /*001a*/ 	.short	(.L_6 - .L_5)
	.align		4
.L_5:
        /*001c*/ 	.word	index@(attn_fwd)
        /*0020*/ 	.word	0x00000000
.L_6:


//--------------------- .nv.info.attn_fwd         --------------------------
	.section	.nv.info.attn_fwd,"",@"SHT_CUDA_INFO"
	.sectionflags	@""
	.align	4


	//----- nvinfo : EIATTR_CUDA_API_VERSION
	.align		4
        /*0000*/ 	.byte	0x04, 0x37
        /*0002*/ 	.short	(.L_8 - .L_7)
.L_7:
        /*0004*/ 	.word	0x00000082


	//----- nvinfo : EIATTR_SW2861232_WAR
	.align		4
.L_8:
        /*0008*/ 	.byte	0x01, 0x35
	.zero		2


	//----- nvinfo : EIATTR_PARAM_CBANK
	.align		4
        /*000c*/ 	.byte	0x04, 0x0a
        /*000e*/ 	.short	(.L_10 - .L_9)
	.align		4
.L_9:
        /*0010*/ 	.word	index@(.nv.constant0.attn_fwd)
        /*0014*/ 	.short	0x0160
        /*0016*/ 	.short	0x0088


	//----- nvinfo : EIATTR_CBANK_PARAM_SIZE
	.align		4
.L_10:
        /*0018*/ 	.byte	0x03, 0x19
        /*001a*/ 	.short	0x0088


	//----- nvinfo : EIATTR_KPARAM_INFO
	.align		4
        /*001c*/ 	.byte	0x04, 0x17
        /*001e*/ 	.short	(.L_12 - .L_11)
.L_11:
        /*0020*/ 	.word	0x00000000
        /*0024*/ 	.short	0x0019
        /*0026*/ 	.short	0x0080
        /*0028*/ 	.byte	0x00, 0xf4, 0x21, 0x00


	//----- nvinfo : EIATTR_KPARAM_INFO
	.align		4
.L_12:
        /*002c*/ 	.byte	0x04, 0x17
        /*002e*/ 	.short	(.L_14 - .L_13)
.L_13:
        /*0030*/ 	.word	0x00000000
        /*0034*/ 	.short	0x0018
        /*0036*/ 	.short	0x0078
        /*0038*/ 	.byte	0x00, 0xf4, 0x21, 0x00


	//----- nvinfo : EIATTR_KPARAM_INFO
	.align		4
.L_14:
        /*003c*/ 	.byte	0x04, 0x17
        /*003e*/ 	.short	(.L_16 - .L_15)
.L_15:
        /*0040*/ 	.word	0x00000000
        /*0044*/ 	.short	0x0017
        /*0046*/ 	.short	0x0070
        /*0048*/ 	.byte	0x00, 0xf0, 0x11, 0x00


	//----- nvinfo : EIATTR_KPARAM_INFO
	.align		4
.L_16:
        /*004c*/ 	.byte	0x04, 0x17
        /*004e*/ 	.short	(.L_18 - .L_17)
.L_17:
        /*0050*/ 	.word	0x00000000
        /*0054*/ 	.short	0x0016
        /*0056*/ 	.short	0x006c
        /*0058*/ 	.byte	0x00, 0xf0, 0x11, 0x00


	//----- nvinfo : EIATTR_KPARAM_INFO
	.align		4
.L_18:
        /*005c*/ 	.byte	0x04, 0x17
        /*005e*/ 	.short	(.L_20 - .L_19)
.L_19:
        /*0060*/ 	.word	0x00000000
        /*0064*/ 	.short	0x0015
        /*0066*/ 	.short	0x0068
        /*0068*/ 	.byte	0x00, 0xf0, 0x11, 0x00


	//----- nvinfo : EIATTR_KPARAM_INFO
	.align		4
.L_20:
        /*006c*/ 	.byte	0x04, 0x17
        /*006e*/ 	.short	(.L_22 - .L_21)
.L_21:
        /*0070*/ 	.word	0x00000000
        /*0074*/ 	.short	0x0014
        /*0076*/ 	.short	0x0064
        /*0078*/ 	.byte	0x00, 0xf0, 0x11, 0x00


	//----- nvinfo : EIATTR_KPARAM_INFO
	.align		4
.L_22:
        /*007c*/ 	.byte	0x04, 0x17
        /*007e*/ 	.short	(.L_24 - .L_23)
.L_23:
        /*0080*/ 	.word	0x00000000
        /*0084*/ 	.short	0x0013
        /*0086*/ 	.short	0x0060
        /*0088*/ 	.byte	0x00, 0xf0, 0x11, 0x00


	//----- nvinfo : EIATTR_KPARAM_INFO
	.align		4
.L_24:
        /*008c*/ 	.byte	0x04, 0x17
        /*008e*/ 	.short	(.L_26 - .L_25)
.L_25:
        /*0090*/ 	.word	0x00000000
        /*0094*/ 	.short	0x0012
        /*0096*/ 	.short	0x005c
        /*0098*/ 	.byte	0x00, 0xf0, 0x11, 0x00


	//----- nvinfo : EIATTR_KPARAM_INFO
	.align		4
.L_26:
        /*009c*/ 	.byte	0x04, 0x17
        /*009e*/ 	.short	(.L_28 - .L_27)
.L_27:
        /*00a0*/ 	.word	0x00000000
        /*00a4*/ 	.short	0x0011
        /*00a6*/ 	.short	0x0058
        /*00a8*/ 	.byte	0x00, 0xf0, 0x11, 0x00


	//----- nvinfo : EIATTR_KPARAM_INFO
	.align		4
.L_28:
        /*00ac*/ 	.byte	0x04, 0x17
        /*00ae*/ 	.short	(.L_30 - .L_29)
.L_29:
        /*00b0*/ 	.word	0x00000000
        /*00b4*/ 	.short	0x0010
        /*00b6*/ 	.short	0x0054
        /*00b8*/ 	.byte	0x00, 0xf0, 0x11, 0x00


	//----- nvinfo : EIATTR_KPARAM_INFO
	.align		4
.L_30:
        /*00bc*/ 	.byte	0x04, 0x17
        /*00be*/ 	.short	(.L_32 - .L_31)
.L_31:
        /*00c0*/ 	.word	0x00000000
        /*00c4*/ 	.short	0x000f
        /*00c6*/ 	.short	0x0050
        /*00c8*/ 	.byte	0x00, 0xf0, 0x11, 0x00


	//----- nvinfo : EIATTR_KPARAM_INFO
	.align		4
.L_32:
        /*00cc*/ 	.byte	0x04, 0x17
        /*00ce*/ 	.short	(.L_34 - .L_33)
.L_33:
        /*00d0*/ 	.word	0x00000000
        /*00d4*/ 	.short	0x000e
        /*00d6*/ 	.short	0x004c
        /*00d8*/ 	.byte	0x00, 0xf0, 0x11, 0x00


	//----- nvinfo : EIATTR_KPARAM_INFO
	.align		4
.L_34:
        /*00dc*/ 	.byte	0x04, 0x17
        /*00de*/ 	.short	(.L_36 - .L_35)
.L_35:
        /*00e0*/ 	.word	0x00000000
        /*00e4*/ 	.short	0x000d
        /*00e6*/ 	.short	0x0048
        /*00e8*/ 	.byte	0x00, 0xf0, 0x11, 0x00


	//----- nvinfo : EIATTR_KPARAM_INFO
	.align		4
.L_36:
        /*00ec*/ 	.byte	0x04, 0x17
        /*00ee*/ 	.short	(.L_38 - .L_37)
.L_37:
        /*00f0*/ 	.word	0x00000000
        /*00f4*/ 	.short	0x000c
        /*00f6*/ 	.short	0x0044
        /*00f8*/ 	.byte	0x00, 0xf0, 0x11, 0x00


	//----- nvinfo : EIATTR_KPARAM_INFO
	.align		4
.L_38:
        /*00fc*/ 	.byte	0x04, 0x17
        /*00fe*/ 	.short	(.L_40 - .L_39)
.L_39:
        /*0100*/ 	.word	0x00000000
        /*0104*/ 	.short	0x000b
        /*0106*/ 	.short	0x0040
        /*0108*/ 	.byte	0x00, 0xf0, 0x11, 0x00


	//----- nvinfo : EIATTR_KPARAM_INFO
	.align		4
.L_40:
        /*010c*/ 	.byte	0x04, 0x17
        /*010e*/ 	.short	(.L_42 - .L_41)
.L_41:
        /*0110*/ 	.word	0x00000000
        /*0114*/ 	.short	0x000a
        /*0116*/ 	.short	0x003c
        /*0118*/ 	.byte	0x00, 0xf0, 0x11, 0x00


	//----- nvinfo : EIATTR_KPARAM_INFO
	.align		4
.L_42:
        /*011c*/ 	.byte	0x04, 0x17
        /*011e*/ 	.short	(.L_44 - .L_43)
.L_43:
        /*0120*/ 	.word	0x00000000
        /*0124*/ 	.short	0x0009
        /*0126*/ 	.short	0x0038
        /*0128*/ 	.byte	0x00, 0xf0, 0x11, 0x00


	//----- nvinfo : EIATTR_KPARAM_INFO
	.align		4
.L_44:
        /*012c*/ 	.byte	0x04, 0x17
        /*012e*/ 	.short	(.L_46 - .L_45)
.L_45:
        /*0130*/ 	.word	0x00000000
        /*0134*/ 	.short	0x0008
        /*0136*/ 	.short	0x0034
        /*0138*/ 	.byte	0x00, 0xf0, 0x11, 0x00


	//----- nvinfo : EIATTR_KPARAM_INFO
	.align		4
.L_46:
        /*013c*/ 	.byte	0x04, 0x17
        /*013e*/ 	.short	(.L_48 - .L_47)
.L_47:
        /*0140*/ 	.word	0x00000000
        /*0144*/ 	.short	0x0007
        /*0146*/ 	.short	0x0030
        /*0148*/ 	.byte	0x00, 0xf0, 0x11, 0x00


	//----- nvinfo : EIATTR_KPARAM_INFO
	.align		4
.L_48:
        /*014c*/ 	.byte	0x04, 0x17
        /*014e*/ 	.short	(.L_50 - .L_49)
.L_49:
        /*0150*/ 	.word	0x00000000
        /*0154*/ 	.short	0x0006
        /*0156*/ 	.short	0x002c
        /*0158*/ 	.byte	0x00, 0xf0, 0x11, 0x00


	//----- nvinfo : EIATTR_KPARAM_INFO
	.align		4
.L_50:
        /*015c*/ 	.byte	0x04, 0x17
        /*015e*/ 	.short	(.L_52 - .L_51)
.L_51:
        /*0160*/ 	.word	0x00000000
        /*0164*/ 	.short	0x0005
        /*0166*/ 	.short	0x0028
        /*0168*/ 	.byte	0x00, 0xf0, 0x11, 0x00


	//----- nvinfo : EIATTR_KPARAM_INFO
	.align		4
.L_52:
        /*016c*/ 	.byte	0x04, 0x17
        /*016e*/ 	.short	(.L_54 - .L_53)
.L_53:
        /*0170*/ 	.word	0x00000000
        /*0174*/ 	.short	0x0004
        /*0176*/ 	.short	0x0020
        /*0178*/ 	.byte	0x00, 0xf4, 0x21, 0x00


	//----- nvinfo : EIATTR_KPARAM_INFO
	.align		4
.L_54:
        /*017c*/ 	.byte	0x04, 0x17
        /*017e*/ 	.short	(.L_56 - .L_55)
.L_55:
        /*0180*/ 	.word	0x00000000
        /*0184*/ 	.short	0x0003
        /*0186*/ 	.short	0x0018
        /*0188*/ 	.byte	0x00, 0xf4, 0x21, 0x00


	//----- nvinfo : EIATTR_KPARAM_INFO
	.align		4
.L_56:
        /*018c*/ 	.byte	0x04, 0x17
        /*018e*/ 	.short	(.L_58 - .L_57)
.L_57:
        /*0190*/ 	.word	0x00000000
        /*0194*/ 	.short	0x0002
        /*0196*/ 	.short	0x0010
        /*0198*/ 	.byte	0x00, 0xf4, 0x21, 0x00


	//----- nvinfo : EIATTR_KPARAM_INFO
	.align		4
.L_58:
        /*019c*/ 	.byte	0x04, 0x17
        /*019e*/ 	.short	(.L_60 - .L_59)
.L_59:
        /*01a0*/ 	.word	0x00000000
        /*01a4*/ 	.short	0x0001
        /*01a6*/ 	.short	0x0008
        /*01a8*/ 	.byte	0x00, 0xf4, 0x21, 0x00


	//----- nvinfo : EIATTR_KPARAM_INFO
	.align		4
.L_60:
        /*01ac*/ 	.byte	0x04, 0x17
        /*01ae*/ 	.short	(.L_62 - .L_61)
.L_61:
        /*01b0*/ 	.word	0x00000000
        /*01b4*/ 	.short	0x0000
        /*01b6*/ 	.short	0x0000
        /*01b8*/ 	.byte	0x00, 0xf4, 0x21, 0x00


	//----- nvinfo : EIATTR_MAXREG_COUNT
	.align		4
.L_62:
        /*01bc*/ 	.byte	0x03, 0x1b
        /*01be*/ 	.short	0x00ff


	//----- nvinfo : EIATTR_NUM_BARRIERS
	.align		4
        /*01c0*/ 	.byte	0x02, 0x4c
        /*01c2*/ 	.byte	0x01
	.zero		1


	//----- nvinfo : EIATTR_MERCURY_ISA_VERSION
	.align		4
        /*01c4*/ 	.byte	0x03, 0x5f
        /*01c6*/ 	.short	0x0000


	//----- nvinfo : EIATTR_COOP_GROUP_MASK_REGIDS
	.align		4
        /*01c8*/ 	.byte	0x04, 0x29
        /*01ca*/ 	.short	(.L_64 - .L_63)


	//   ....[0]....
.L_63:
        /*01cc*/ 	.word	0xffffffff


	//   ....[1]....
        /*01d0*/ 	.word	0xffffffff


	//   ....[2]....
        /*01d4*/ 	.word	0xffffffff


	//   ....[3]....
        /*01d8*/ 	.word	0xffffffff


	//   ....[4]....
        /*01dc*/ 	.word	0xffffffff


	//   ....[5]....
        /*01e0*/ 	.word	0xffffffff


	//   ....[6]....
        /*01e4*/ 	.word	0xffffffff


	//   ....[7]....
        /*01e8*/ 	.word	0xffffffff


	//   ....[8]....
        /*01ec*/ 	.word	0xffffffff


	//   ....[9]....
        /*01f0*/ 	.word	0xffffffff


	//   ....[10]....
        /*01f4*/ 	.word	0xffffffff


	//   ....[11]....
        /*01f8*/ 	.word	0xffffffff


	//   ....[12]....
        /*01fc*/ 	.word	0xffffffff


	//   ....[13]....
        /*0200*/ 	.word	0xffffffff


	//   ....[14]....
        /*0204*/ 	.word	0xffffffff


	//   ....[15]....
        /*0208*/ 	.word	0xffffffff


	//----- nvinfo : EIATTR_COOP_GROUP_INSTR_OFFSETS
	.align		4
.L_64:
        /*020c*/ 	.byte	0x04, 0x28
        /*020e*/ 	.short	(.L_66 - .L_65)


	//   ....[0]....
.L_65:
        /*0210*/ 	.word	0x000013c0


	//   ....[1]....
        /*0214*/ 	.word	0x00001490


	//   ....[2]....
        /*0218*/ 	.word	0x00001710


	//   ....[3]....
        /*021c*/ 	.word	0x000017e0


	//   ....[4]....
        /*0220*/ 	.word	0x00001c90


	//   ....[5]....
        /*0224*/ 	.word	0x00001ce0


	//   ....[6]....
        /*0228*/ 	.word	0x00001d20


	//   ....[7]....
        /*022c*/ 	.word	0x00001d40


	//   ....[8]....
        /*0230*/ 	.word	0x00002640


	//   ....[9]....
        /*0234*/ 	.word	0x00002650


	//   ....[10]....
        /*0238*/ 	.word	0x00002660


	//   ....[11]....
        /*023c*/ 	.word	0x00002670


	//   ....[12]....
        /*0240*/ 	.word	0x000027b0


	//   ....[13]....
        /*0244*/ 	.word	0x000027d0


	//   ....[14]....
        /*0248*/ 	.word	0x00002810


	//   ....[15]....
        /*024c*/ 	.word	0x00002850


	//----- nvinfo : EIATTR_EXIT_INSTR_OFFSETS
	.align		4
.L_66:
        /*0250*/ 	.byte	0x04, 0x1c
        /*0252*/ 	.short	(.L_68 - .L_67)


	//   ....[0]....
.L_67:
        /*0254*/ 	.word	0x00003e40


	//----- nvinfo : EIATTR_REQNTID
	.align		4
.L_68:
        /*0258*/ 	.byte	0x04, 0x10
        /*025a*/ 	.short	(.L_70 - .L_69)
.L_69:
        /*025c*/ 	.word	0x00000080
        /*0260*/ 	.word	0x00000001
        /*0264*/ 	.word	0x00000001
.L_70:


//--------------------- .nv.callgraph             --------------------------
	.section	.nv.callgraph,"",@"SHT_CUDA_CALLGRAPH"
	.align	4
	.sectionentsize	8
	.align		4
        /*0000*/ 	.word	0x00000000
	.align		4
        /*0004*/ 	.word	0xffffffff
	.align		4
        /*0008*/ 	.word	0x00000000
	.align		4
        /*000c*/ 	.word	0xfffffffe
	.align		4
        /*0010*/ 	.word	0x00000000
	.align		4
        /*0014*/ 	.word	0xfffffffd
	.align		4
        /*0018*/ 	.word	0x00000000
	.align		4
        /*001c*/ 	.word	0xfffffffc


//--------------------- .nv.rel.action            --------------------------
	.section	.nv.rel.action,"",@"SHT_CUDA_RELOCINFO"
	.align	8
	.sectionentsize	8
        /*0000*/ 	.byte	0x73, 0x00, 0x00, 0x00, 0x00, 0x00, 0x00, 0x00, 0x00, 0x00, 0x00, 0x11, 0x25, 0x00, 0x05, 0x36


//--------------------- .nv.constant4             --------------------------
	.section	.nv.constant4,"a",@progbits
	.align	8
	.align		8
.nv.constant4:
        /*0000*/ 	.dword	_$_str


//--------------------- .nv.constant0.attn_fwd    --------------------------
	.section	.nv.constant0.attn_fwd,"a",@progbits
	.sectionflags	@""
	.align	4
.nv.constant0.attn_fwd:
	.zero		488


//--------------------- .text.attn_fwd            --------------------------
	.section	.text.attn_fwd,"ax",@progbits
	.sectioninfo	@"SHI_REGISTERS=128"
	.align	128
        .global         attn_fwd
        .type           attn_fwd,@function
        .size           attn_fwd,(.L_x_3 - attn_fwd)
        .other          attn_fwd,@"STO_CUDA_ENTRY STV_DEFAULT"
attn_fwd:
.text.attn_fwd:
[----:B------:R-:W-:Y:S02]  /*0000*/  IMAD.MOV.U32 R1, RZ, RZ, c[0x0][0x28] ;  /* 0x00000a00ff017624 */ /* 0x000fe400078e00ff */
[----:B------:R-:W0:Y:S01]  /*0010*/  S2R R3, SR_CTAID.X ;  /* 0x0000000000037919 */ /* 0x000e220000002500 */
[----:B------:R-:W-:Y:S01]  /*0020*/  MOV R37, c[0x0][0x198] ;  /* 0x0000660000257a02 */ /* 0x000fe20000000f00 */
[----:B------:R-:W-:Y:S02]  /*0030*/  ULDC.64 UR6, c[0x0][0x118] ;  /* 0x0000460000067ab9 */ /* 0x000fe40000000a00 */
[----:B------:R-:W1:Y:S01]  /*0040*/  S2R R0, SR_TID.X ;  /* 0x0000000000007919 */ /* 0x000e620000002100 */
[C---:B------:R-:W-:Y:S01]  /*0050*/  SHF.L.U32 R13, R37.reuse, 0x2, RZ ;  /* 0x00000002250d7819 */ /* 0x040fe200000006ff */
[C---:B------:R-:W-:Y:S02]  /*0060*/  IMAD R17, R37.reuse, 0x6, RZ ;  /* 0x0000000625117824 */ /* 0x040fe400078e02ff */
[----:B------:R-:W2:Y:S01]  /*0070*/  S2R R2, SR_CTAID.Y ;  /* 0x0000000000027919 */ /* 0x000ea20000002600 */
[C---:B------:R-:W-:Y:S02]  /*0080*/  IMAD.SHL.U32 R9, R37.reuse, 0x2, RZ ;  /* 0x0000000225097824 */ /* 0x040fe400078e00ff */
[----:B------:R-:W-:-:S02]  /*0090*/  IMAD R11, R37, 0x3, RZ ;  /* 0x00000003250b7824 */ /* 0x000fc400078e02ff */
[C---:B------:R-:W-:Y:S02]  /*00a0*/  IMAD R25, R37.reuse, 0xa, RZ ;  /* 0x0000000a25197824 */ /* 0x040fe400078e02ff */
[C---:B------:R-:W-:Y:S02]  /*00b0*/  IMAD R29, R37.reuse, 0xc, RZ ;  /* 0x0000000c251d7824 */ /* 0x040fe400078e02ff */
[C---:B------:R-:W-:Y:S02]  /*00c0*/  IMAD R33, R37.reuse, 0xe, RZ ;  /* 0x0000000e25217824 */ /* 0x040fe400078e02ff */
[C---:B------:R-:W-:Y:S02]  /*00d0*/  IMAD R39, R37.reuse, 0x14, RZ ;  /* 0x0000001425277824 */ /* 0x040fe400078e02ff */
[C---:B------:R-:W-:Y:S02]  /*00e0*/  IMAD R15, R37.reuse, 0x5, RZ ;  /* 0x00000005250f7824 */ /* 0x040fe400078e02ff */
[----:B------:R-:W-:-:S02]  /*00f0*/  IMAD R19, R37, 0x7, RZ ;  /* 0x0000000725137824 */ /* 0x000fc400078e02ff */
[----:B0-----:R-:W-:Y:S02]  /*0100*/  IMAD.SHL.U32 R3, R3, 0x80, RZ ;  /* 0x0000008003037824 */ /* 0x001fe400078e00ff */
[C---:B------:R-:W-:Y:S02]  /*0110*/  IMAD.SHL.U32 R21, R37.reuse, 0x8, RZ ;  /* 0x0000000825157824 */ /* 0x040fe400078e00ff */
[----:B------:R-:W-:Y:S01]  /*0120*/  IMAD R41, R37, 0x16, RZ ;  /* 0x0000001625297824 */ /* 0x000fe200078e02ff */
[----:B-1----:R-:W-:Y:S01]  /*0130*/  LOP3.LUT R72, R3, 0x7f, R0, 0xf8, !PT ;  /* 0x0000007f03487812 */ /* 0x002fe200078ef800 */
[----:B------:R-:W-:Y:S02]  /*0140*/  IMAD R43, R37, 0x18, RZ ;  /* 0x00000018252b7824 */ /* 0x000fe400078e02ff */
[----:B--2---:R-:W-:Y:S02]  /*0150*/  IMAD R4, R2, c[0x0][0x190], RZ ;  /* 0x0000640002047a24 */ /* 0x004fe400078e02ff */
[----:B------:R-:W-:-:S02]  /*0160*/  IMAD R7, R72, c[0x0][0x194], RZ ;  /* 0x0000650048077a24 */ /* 0x000fc400078e02ff */
[C---:B------:R-:W-:Y:S01]  /*0170*/  IMAD.HI R6, R4.reuse, 0x2, RZ ;  /* 0x0000000204067827 */ /* 0x040fe200078e02ff */
[----:B------:R-:W-:-:S03]  /*0180*/  SHF.L.U32 R5, R4, 0x1, RZ ;  /* 0x0000000104057819 */ /* 0x000fc600000006ff */
[C---:B------:R-:W-:Y:S02]  /*0190*/  IMAD.SHL.U32 R8, R7.reuse, 0x2, RZ ;  /* 0x0000000207087824 */ /* 0x040fe400078e00ff */
[----:B------:R-:W-:-:S03]  /*01a0*/  IMAD.HI R7, R7, 0x2, RZ ;  /* 0x0000000207077827 */ /* 0x000fc600078e02ff */
[----:B------:R-:W-:Y:S01]  /*01b0*/  IADD3 R4, P0, P1, R8, c[0x0][0x160], R5 ;  /* 0x0000580008047a10 */ /* 0x000fe2000791e005 */
[C---:B------:R-:W-:Y:S02]  /*01c0*/  IMAD R45, R37.reuse, 0x1a, RZ ;  /* 0x0000001a252d7824 */ /* 0x040fe400078e02ff */
[----:B------:R-:W-:Y:S01]  /*01d0*/  IMAD R47, R37, 0x1c, RZ ;  /* 0x0000001c252f7824 */ /* 0x000fe200078e02ff */
[----:B------:R-:W-:Y:S01]  /*01e0*/  IADD3.X R5, R7, c[0x0][0x164], R6, P0, P1 ;  /* 0x0000590007057a10 */ /* 0x000fe200007e2406 */
[C---:B------:R-:W-:Y:S01]  /*01f0*/  IMAD R7, R37.reuse, 0x12, RZ ;  /* 0x0000001225077824 */ /* 0x040fe200078e02ff */
[CC--:B------:R-:W-:Y:S01]  /*0200*/  LEA R8, P4, R37.reuse, R4.reuse, 0x2 ;  /* 0x0000000425087211 */ /* 0x0c0fe200078810ff */
[----:B------:R-:W-:Y:S01]  /*0210*/  IMAD R49, R37, 0x1e, RZ ;  /* 0x0000001e25317824 */ /* 0x000fe200078e02ff */
[-C--:B------:R-:W-:Y:S01]  /*0220*/  IADD3 R10, P5, R17, R4.reuse, RZ ;  /* 0x00000004110a7210 */ /* 0x080fe20007fbe0ff */
[C---:B------:R-:W-:Y:S01]  /*0230*/  IMAD R23, R37.reuse, 0x9, RZ ;  /* 0x0000000925177824 */ /* 0x040fe200078e02ff */
[CC--:B------:R-:W-:Y:S01]  /*0240*/  LEA R12, P6, R37.reuse, R4.reuse, 0x3 ;  /* 0x00000004250c7211 */ /* 0x0c0fe200078c18ff */
[----:B------:R-:W-:Y:S01]  /*0250*/  IMAD R27, R37, 0xb, RZ ;  /* 0x0000000b251b7824 */ /* 0x000fe200078e02ff */
[----:B------:R-:W-:Y:S01]  /*0260*/  IADD3 R6, P3, R9, R4, RZ ;  /* 0x0000000409067210 */ /* 0x000fe20007f7e0ff */
[----:B------:R-:W-:Y:S01]  /*0270*/  IMAD R31, R37, 0xd, RZ ;  /* 0x0000000d251f7824 */ /* 0x000fe200078e02ff */
[-C--:B------:R-:W-:Y:S01]  /*0280*/  LEA.HI.X.SX32 R9, R9, R5.reuse, 0x1, P4 ;  /* 0x0000000509097211 */ /* 0x080fe200020f0eff */
[----:B------:R-:W-:Y:S01]  /*0290*/  IMAD R35, R37, 0xf, RZ ;  /* 0x0000000f25237824 */ /* 0x000fe200078e02ff */
[----:B------:R-:W-:-:S02]  /*02a0*/  LEA.HI.X.SX32 R11, R11, R5, 0x1, P5 ;  /* 0x000000050b0b7211 */ /* 0x000fc400028f0eff */
[----:B------:R-:W-:Y:S01]  /*02b0*/  LEA.HI.X.SX32 R13, R13, R5, 0x1, P6 ;  /* 0x000000050d0d7211 */ /* 0x000fe200030f0eff */
[----:B------:R0:W2:Y:S01]  /*02c0*/  LDG.E.U16 R8, [R8.64] ;  /* 0x0000000608087981 */ /* 0x0000a2000c1e1500 */
[-C--:B------:R-:W-:Y:S02]  /*02d0*/  LEA R20, P2, R37, R4.reuse, 0x4 ;  /* 0x0000000425147211 */ /* 0x080fe400078420ff */
[-C--:B------:R-:W-:Y:S01]  /*02e0*/  IADD3 R14, P4, R25, R4.reuse, RZ ;  /* 0x00000004190e7210 */ /* 0x080fe20007f9e0ff */
[----:B------:R1:W3:Y:S01]  /*02f0*/  LDG.E.U16 R10, [R10.64] ;  /* 0x000000060a0a7981 */ /* 0x0002e2000c1e1500 */
[-C--:B------:R-:W-:Y:S02]  /*0300*/  IADD3 R16, P5, R29, R4.reuse, RZ ;  /* 0x000000041d107210 */ /* 0x080fe40007fbe0ff */
[-C--:B------:R-:W-:Y:S01]  /*0310*/  IADD3 R18, P6, R33, R4.reuse, RZ ;  /* 0x0000000421127210 */ /* 0x080fe20007fde0ff */
[----:B------:R4:W5:Y:S01]  /*0320*/  LDG.E.U16 R12, [R12.64] ;  /* 0x000000060c0c7981 */ /* 0x000962000c1e1500 */
[----:B------:R-:W-:-:S02]  /*0330*/  IADD3 R22, P0, R7, R4, RZ ;  /* 0x0000000407167210 */ /* 0x000fc40007f1e0ff */
[-C--:B------:R-:W-:Y:S02]  /*0340*/  IADD3 R24, P1, R39, R4.reuse, RZ ;  /* 0x0000000427187210 */ /* 0x080fe40007f3e0ff */
[-C--:B------:R-:W-:Y:S02]  /*0350*/  LEA.HI.X.SX32 R7, R37, R5.reuse, 0x1, P3 ;  /* 0x0000000525077211 */ /* 0x080fe400018f0eff */
[----:B------:R-:W-:Y:S02]  /*0360*/  IADD3 R26, P3, R41, R4, RZ ;  /* 0x00000004291a7210 */ /* 0x000fe40007f7e0ff */
[-C--:B------:R-:W-:Y:S01]  /*0370*/  LEA.HI.X.SX32 R15, R15, R5.reuse, 0x1, P4 ;  /* 0x000000050f0f7211 */ /* 0x080fe200020f0eff */
[----:B------:R0:W2:Y:S01]  /*0380*/  LDG.E.U16 R6, [R6.64] ;  /* 0x0000000606067981 */ /* 0x0000a2000c1e1500 */
[-C--:B------:R-:W-:Y:S02]  /*0390*/  LEA.HI.X.SX32 R17, R17, R5.reuse, 0x1, P5 ;  /* 0x0000000511117211 */ /* 0x080fe400028f0eff */
[-C--:B------:R-:W-:Y:S01]  /*03a0*/  LEA.HI.X.SX32 R19, R19, R5.reuse, 0x1, P6 ;  /* 0x0000000513137211 */ /* 0x080fe200030f0eff */
[----:B------:R0:W2:Y:S01]  /*03b0*/  LDG.E.U16 R14, [R14.64] ;  /* 0x000000060e0e7981 */ /* 0x0000a2000c1e1500 */
[----:B------:R-:W-:-:S02]  /*03c0*/  LEA.HI.X.SX32 R21, R21, R5, 0x1, P2 ;  /* 0x0000000515157211 */ /* 0x000fc400010f0eff */
[-C--:B------:R-:W-:Y:S01]  /*03d0*/  IADD3 R28, P4, R43, R4.reuse, RZ ;  /* 0x000000042b1c7210 */ /* 0x080fe20007f9e0ff */
[----:B------:R1:W2:Y:S01]  /*03e0*/  LDG.E.U16 R16, [R16.64] ;  /* 0x0000000610107981 */ /* 0x0002a2000c1e1500 */
[-C--:B------:R-:W-:Y:S02]  /*03f0*/  IADD3 R30, P5, R45, R4.reuse, RZ ;  /* 0x000000042d1e7210 */ /* 0x080fe40007fbe0ff */
[-C--:B------:R-:W-:Y:S01]  /*0400*/  IADD3 R32, P6, R47, R4.reuse, RZ ;  /* 0x000000042f207210 */ /* 0x080fe20007fde0ff */
[----:B------:R-:W2:Y:S01]  /*0410*/  LDG.E.U16 R20, [R20.64] ;  /* 0x0000000614147981 */ /* 0x000ea2000c1e1500 */
[----:B------:R-:W-:Y:S02]  /*0420*/  IADD3 R34, P2, R49, R4, RZ ;  /* 0x0000000431227210 */ /* 0x000fe40007f5e0ff */
[-C--:B------:R-:W-:Y:S01]  /*0430*/  LEA.HI.X.SX32 R23, R23, R5.reuse, 0x1, P0 ;  /* 0x0000000517177211 */ /* 0x080fe200000f0eff */
[----:B0-----:R0:W3:Y:S01]  /*0440*/  LDG.E.U16 R7, [R18.64] ;  /* 0x0000000612077981 */ /* 0x0010e2000c1e1500 */
[----:B------:R-:W-:-:S02]  /*0450*/  LEA.HI.X.SX32 R25, R25, R5, 0x1, P1 ;  /* 0x0000000519197211 */ /* 0x000fc400008f0eff */
[-C--:B------:R-:W-:Y:S01]  /*0460*/  LEA.HI.X.SX32 R27, R27, R5.reuse, 0x1, P3 ;  /* 0x000000051b1b7211 */ /* 0x080fe200018f0eff */
[----:B------:R-:W3:Y:S01]  /*0470*/  LDG.E.U16 R22, [R22.64] ;  /* 0x0000000616167981 */ /* 0x000ee2000c1e1500 */
[-C--:B------:R-:W-:Y:S02]  /*0480*/  LEA.HI.X.SX32 R29, R29, R5.reuse, 0x1, P4 ;  /* 0x000000051d1d7211 */ /* 0x080fe400020f0eff */
[-C--:B------:R-:W-:Y:S01]  /*0490*/  LEA.HI.X.SX32 R31, R31, R5.reuse, 0x1, P5 ;  /* 0x000000051f1f7211 */ /* 0x080fe200028f0eff */
[----:B------:R-:W3:Y:S01]  /*04a0*/  LDG.E.U16 R24, [R24.64] ;  /* 0x0000000618187981 */ /* 0x000ee2000c1e1500 */
[-C--:B------:R-:W-:Y:S02]  /*04b0*/  LEA.HI.X.SX32 R33, R33, R5.reuse, 0x1, P6 ;  /* 0x0000000521217211 */ /* 0x080fe400030f0eff */
[----:B------:R-:W-:Y:S01]  /*04c0*/  LEA.HI.X.SX32 R35, R35, R5, 0x1, P2 ;  /* 0x0000000523237211 */ /* 0x000fe200010f0eff */
[----:B------:R-:W3:Y:S04]  /*04d0*/  LDG.E.U16 R26, [R26.64] ;  /* 0x000000061a1a7981 */ /* 0x000ee8000c1e1500 */
[----:B------:R0:W3:Y:S04]  /*04e0*/  LDG.E.U16 R5, [R4.64] ;  /* 0x0000000604057981 */ /* 0x0000e8000c1e1500 */
[----:B------:R-:W5:Y:S04]  /*04f0*/  LDG.E.U16 R28, [R28.64] ;  /* 0x000000061c1c7981 */ /* 0x000f68000c1e1500 */
[----:B------:R-:W5:Y:S04]  /*0500*/  LDG.E.U16 R30, [R30.64] ;  /* 0x000000061e1e7981 */ /* 0x000f68000c1e1500 */
[----:B------:R-:W5:Y:S04]  /*0510*/  LDG.E.U16 R32, [R32.64] ;  /* 0x0000000620207981 */ /* 0x000f68000c1e1500 */
[----:B------:R-:W5:Y:S01]  /*0520*/  LDG.E.U16 R35, [R34.64] ;  /* 0x0000000622237981 */ /* 0x000f62000c1e1500 */
[----:B0-----:R-:W-:-:S04]  /*0530*/  LOP3.LUT R4, R0, 0x7f, RZ, 0xc0, !PT ;  /* 0x0000007f00047812 */ /* 0x001fc800078ec0ff */
[----:B------:R-:W-:-:S04]  /*0540*/  SHF.L.U32 R4, R4, 0x1, RZ ;  /* 0x0000000104047819 */ /* 0x000fc800000006ff */
[C---:B------:R-:W-:Y:S02]  /*0550*/  LOP3.LUT R9, R4.reuse, 0x10, RZ, 0x3c, !PT ;  /* 0x0000001004097812 */ /* 0x040fe400078e3cff */
[C---:B-1----:R-:W-:Y:S02]  /*0560*/  LOP3.LUT R11, R4.reuse, 0x20, RZ, 0x3c, !PT ;  /* 0x00000020040b7812 */ /* 0x042fe400078e3cff */
[C---:B----4-:R-:W-:Y:S02]  /*0570*/  LOP3.LUT R13, R4.reuse, 0x30, RZ, 0x3c, !PT ;  /* 0x00000030040d7812 */ /* 0x050fe400078e3cff */
[C---:B------:R-:W-:Y:S02]  /*0580*/  LOP3.LUT R15, R4.reuse, 0x40, RZ, 0x3c, !PT ;  /* 0x00000040040f7812 */ /* 0x040fe400078e3cff */
[----:B------:R-:W-:Y:S02]  /*0590*/  LOP3.LUT R17, R4, 0x50, RZ, 0x3c, !PT ;  /* 0x0000005004117812 */ /* 0x000fe400078e3cff */
[C---:B------:R-:W-:Y:S01]  /*05a0*/  LOP3.LUT R71, R0.reuse, 0x3, RZ, 0xc0, !PT ;  /* 0x0000000300477812 */ /* 0x040fe200078ec0ff */
[----:B------:R-:W-:Y:S01]  /*05b0*/  IMAD.MOV.U32 R69, RZ, RZ, 0x3f800000 ;  /* 0x3f800000ff457424 */ /* 0x000fe200078e00ff */
[----:B------:R-:W-:Y:S01]  /*05c0*/  MOV R52, 0xff800000 ;  /* 0xff80000000347802 */ /* 0x000fe20000000f00 */
[----:B------:R-:W-:Y:S01]  /*05d0*/  IMAD.MOV.U32 R53, RZ, RZ, -0x800000 ;  /* 0xff800000ff357424 */ /* 0x000fe200078e00ff */
[----:B------:R-:W-:Y:S01]  /*05e0*/  MOV R56, 0xff800000 ;  /* 0xff80000000387802 */ /* 0x000fe20000000f00 */
[----:B------:R-:W-:Y:S01]  /*05f0*/  IMAD.MOV.U32 R55, RZ, RZ, -0x800000 ;  /* 0xff800000ff377424 */ /* 0x000fe200078e00ff */
[----:B------:R-:W-:Y:S01]  /*0600*/  MOV R68, 0x3f800000 ;  /* 0x3f80000000447802 */ /* 0x000fe20000000f00 */
[----:B------:R-:W-:Y:S01]  /*0610*/  IMAD.MOV.U32 R19, RZ, RZ, 0x3f800000 ;  /* 0x3f800000ff137424 */ /* 0x000fe200078e00ff */
[----:B------:R-:W-:Y:S01]  /*0620*/  MOV R18, 0x3f800000 ;  /* 0x3f80000000127802 */ /* 0x000fe20000000f00 */
[----:B------:R-:W-:Y:S01]  /*0630*/  CS2R R48, SRZ ;  /* 0x0000000000307805 */ /* 0x000fe2000001ff00 */
[----:B------:R-:W-:Y:S01]  /*0640*/  CS2R R50, SRZ ;  /* 0x0000000000327805 */ /* 0x000fe2000001ff00 */
[----:B------:R-:W-:Y:S01]  /*0650*/  CS2R R36, SRZ ;  /* 0x0000000000247805 */ /* 0x000fe2000001ff00 */
[----:B------:R-:W-:Y:S01]  /*0660*/  CS2R R38, SRZ ;  /* 0x0000000000267805 */ /* 0x000fe2000001ff00 */
[----:B------:R-:W-:-:S02]  /*0670*/  LOP3.LUT R73, R0, 0x60, RZ, 0xc0, !PT ;  /* 0x0000006000497812 */ /* 0x000fc400078ec0ff */
[----:B------:R-:W-:Y:S01]  /*0680*/  LOP3.LUT R70, R0, 0xf, RZ, 0xc0, !PT ;  /* 0x0000000f00467812 */ /* 0x000fe200078ec0ff */
[----:B--2---:R-:W-:Y:S04]  /*0690*/  STS.U16 [R4+0x800], R20 ;  /* 0x0008001404007388 */ /* 0x004fe80000000400 */
[----:B---3--:R0:W-:Y:S04]  /*06a0*/  STS.U16 [R4], R5 ;  /* 0x0000000504007388 */ /* 0x0081e80000000400 */
[----:B------:R-:W-:Y:S04]  /*06b0*/  STS.U16 [R9+0x100], R6 ;  /* 0x0001000609007388 */ /* 0x000fe80000000400 */
[----:B------:R-:W-:Y:S01]  /*06c0*/  STS.U16 [R9+0x900], R22 ;  /* 0x0009001609007388 */ /* 0x000fe20000000400 */
[----:B0-----:R-:W-:-:S03]  /*06d0*/  LOP3.LUT R5, R4, 0x60, RZ, 0x3c, !PT ;  /* 0x0000006004057812 */ /* 0x001fc600078e3cff */
[----:B------:R-:W-:Y:S01]  /*06e0*/  STS.U16 [R11+0x200], R8 ;  /* 0x000200080b007388 */ /* 0x000fe20000000400 */
[----:B------:R-:W-:-:S03]  /*06f0*/  LOP3.LUT R4, R4, 0x70, RZ, 0x3c, !PT ;  /* 0x0000007004047812 */ /* 0x000fc600078e3cff */
[----:B------:R-:W-:Y:S04]  /*0700*/  STS.U16 [R11+0xa00], R24 ;  /* 0x000a00180b007388 */ /* 0x000fe80000000400 */
[----:B------:R-:W-:Y:S04]  /*0710*/  STS.U16 [R13+0x300], R10 ;  /* 0x0003000a0d007388 */ /* 0x000fe80000000400 */
[----:B------:R-:W-:Y:S04]  /*0720*/  STS.U16 [R13+0xb00], R26 ;  /* 0x000b001a0d007388 */ /* 0x000fe80000000400 */
[----:B-----5:R-:W-:Y:S04]  /*0730*/  STS.U16 [R15+0x400], R12 ;  /* 0x0004000c0f007388 */ /* 0x020fe80000000400 */
[----:B------:R-:W-:Y:S04]  /*0740*/  STS.U16 [R15+0xc00], R28 ;  /* 0x000c001c0f007388 */ /* 0x000fe80000000400 */
[----:B------:R-:W-:Y:S04]  /*0750*/  STS.U16 [R17+0x500], R14 ;  /* 0x0005000e11007388 */ /* 0x000fe80000000400 */
[----:B------:R-:W-:Y:S04]  /*0760*/  STS.U16 [R17+0xd00], R30 ;  /* 0x000d001e11007388 */ /* 0x000fe80000000400 */
[----:B------:R-:W-:Y:S04]  /*0770*/  STS.U16 [R5+0x600], R16 ;  /* 0x0006001005007388 */ /* 0x000fe80000000400 */
[----:B------:R-:W-:Y:S04]  /*0780*/  STS.U16 [R5+0xe00], R32 ;  /* 0x000e002005007388 */ /* 0x000fe80000000400 */
[----:B------:R-:W-:Y:S04]  /*0790*/  STS.U16 [R4+0x700], R7 ;  /* 0x0007000704007388 */ /* 0x000fe80000000400 */
[----:B------:R0:W-:Y:S02]  /*07a0*/  STS.U16 [R4+0xf00], R35 ;  /* 0x000f002304007388 */ /* 0x0001e40000000400 */
[----:B0-----:R-:W-:-:S04]  /*07b0*/  IADD3 R4, R3, 0x80, RZ ;  /* 0x0000008003047810 */ /* 0x001fc80007ffe0ff */
[----:B------:R-:W-:Y:S01]  /*07c0*/  ISETP.GE.AND P0, PT, R4, 0x1, PT ;  /* 0x000000010400780c */ /* 0x000fe20003f06270 */
[----:B------:R-:W-:Y:S01]  /*07d0*/  CS2R R32, SRZ ;  /* 0x0000000000207805 */ /* 0x000fe2000001ff00 */
[----:B------:R-:W-:Y:S01]  /*07e0*/  CS2R R34, SRZ ;  /* 0x0000000000227805 */ /* 0x000fe2000001ff00 */
[----:B------:R-:W-:Y:S01]  /*07f0*/  CS2R R24, SRZ ;  /* 0x0000000000187805 */ /* 0x000fe2000001ff00 */
[----:B------:R-:W-:Y:S01]  /*0800*/  CS2R R26, SRZ ;  /* 0x00000000001a7805 */ /* 0x000fe2000001ff00 */
[C---:B------:R-:W-:Y:S01]  /*0810*/  IMAD.SHL.U32 R5, R0.reuse, 0x2, RZ ;  /* 0x0000000200057824 */ /* 0x040fe200078e00ff */
[----:B------:R-:W-:Y:S01]  /*0820*/  SHF.L.U32 R6, R0, 0x3, RZ ;  /* 0x0000000300067819 */ /* 0x000fe200000006ff */
[----:B------:R-:W-:-:S06]  /*0830*/  IMAD.SHL.U32 R7, R71, 0x20, RZ ;  /* 0x0000002047077824 */ /* 0x000fcc00078e00ff */
[----:B------:R-:W-:Y:S05]  /*0840*/  @!P0 BRA `(.L_x_0) ;  /* 0x0000217000008947 */ /* 0x000fea0003800000 */
[----:B------:R-:W-:Y:S01]  /*0850*/  IMAD R8, R2, c[0x0][0x1a0], RZ ;  /* 0x0000680002087a24 */ /* 0x000fe200078e02ff */
[----:B------:R-:W-:Y:S01]  /*0860*/  LOP3.LUT R12, R0, 0x1f, RZ, 0xc0, !PT ;  /* 0x0000001f000c7812 */ /* 0x000fe200078ec0ff */
[----:B------:R-:W-:Y:S01]  /*0870*/  IMAD R11, R70, c[0x0][0x1a8], RZ ;  /* 0x00006a00460b7a24 */ /* 0x000fe200078e02ff */
[--C-:B------:R-:W-:Y:S01]  /*0880*/  SHF.R.U32.HI R16, RZ, 0x2, R0.reuse ;  /* 0x00000002ff107819 */ /* 0x100fe20000011600 */
[----:B------:R-:W-:Y:S01]  /*0890*/  IMAD.MOV.U32 R87, RZ, RZ, -0x800000 ;  /* 0xff800000ff577424 */ /* 0x000fe200078e00ff */
[----:B------:R-:W-:Y:S01]  /*08a0*/  SHF.L.U32 R9, R8, 0x1, RZ ;  /* 0x0000000108097819 */ /* 0x000fe200000006ff */
[C---:B------:R-:W-:Y:S01]  /*08b0*/  IMAD.SHL.U32 R10, R11.reuse, 0x2, RZ ;  /* 0x000000020b0a7824 */ /* 0x040fe200078e00ff */
[----:B------:R-:W-:Y:S01]  /*08c0*/  SHF.R.U32.HI R14, RZ, 0x1, R73 ;  /* 0x00000001ff0e7819 */ /* 0x000fe20000011649 */
[----:B------:R-:W-:Y:S01]  /*08d0*/  IMAD R13, R12, c[0x0][0x1b4], RZ ;  /* 0x00006d000c0d7a24 */ /* 0x000fe200078e02ff */
[----:B------:R-:W-:Y:S01]  /*08e0*/  SGXT.U32 R16, R16, 0x3 ;  /* 0x000000031010781a */ /* 0x000fe20000000000 */
[----:B------:R-:W-:Y:S01]  /*08f0*/  IMAD.HI R11, R11, 0x2, RZ ;  /* 0x000000020b0b7827 */ /* 0x000fe200078e02ff */
[----:B------:R-:W-:Y:S01]  /*0900*/  IADD3 R82, P0, P1, R10, c[0x0][0x168], R9 ;  /* 0x00005a000a527a10 */ /* 0x000fe2000791e009 */
[----:B------:R-:W-:Y:S01]  /*0910*/  CS2R R32, SRZ ;  /* 0x0000000000207805 */ /* 0x000fe2000001ff00 */
[----:B------:R-:W-:Y:S01]  /*0920*/  LOP3.LUT R17, R6, 0x30, RZ, 0xc0, !PT ;  /* 0x0000003006117812 */ /* 0x000fe200078ec0ff */
[----:B------:R-:W-:Y:S01]  /*0930*/  IMAD R9, R2, c[0x0][0x1b0], RZ ;  /* 0x00006c0002097a24 */ /* 0x000fe200078e02ff */
[----:B------:R-:W-:Y:S01]  /*0940*/  SHF.R.U32.HI R18, RZ, 0x5, R0 ;  /* 0x00000005ff127819 */ /* 0x000fe20000011600 */
[----:B------:R-:W-:Y:S01]  /*0950*/  IMAD.HI R10, R8, 0x2, RZ ;  /* 0x00000002080a7827 */ /* 0x000fe200078e02ff */
[----:B------:R-:W-:Y:S01]  /*0960*/  LOP3.LUT R8, R3, R14, R16, 0xfe, !PT ;  /* 0x0000000e03087212 */ /* 0x000fe200078efe10 */
[----:B------:R-:W-:Y:S01]  /*0970*/  CS2R R34, SRZ ;  /* 0x0000000000227805 */ /* 0x000fe2000001ff00 */
[----:B------:R-:W-:Y:S01]  /*0980*/  SHF.L.U32 R12, R9, 0x1, RZ ;  /* 0x00000001090c7819 */ /* 0x000fe200000006ff */
[----:B------:R-:W-:Y:S01]  /*0990*/  IMAD.SHL.U32 R15, R13, 0x2, RZ ;  /* 0x000000020d0f7824 */ /* 0x000fe200078e00ff */
[----:B------:R-:W-:Y:S01]  /*09a0*/  IADD3.X R20, R11, c[0x0][0x16c], R10, P0, P1 ;  /* 0x00005b000b147a10 */ /* 0x000fe200007e240a */
[----:B------:R-:W-:Y:S01]  /*09b0*/  IMAD.HI R9, R9, 0x2, RZ ;  /* 0x0000000209097827 */ /* 0x000fe200078e02ff */
[----:B------:R-:W-:Y:S01]  /*09c0*/  LOP3.LUT R10, R0, 0x7, RZ, 0xc0, !PT ;  /* 0x00000007000a7812 */ /* 0x000fe200078ec0ff */
[----:B------:R-:W-:Y:S01]  /*09d0*/  CS2R R48, SRZ ;  /* 0x0000000000307805 */ /* 0x000fe2000001ff00 */
[----:B------:R-:W-:Y:S01]  /*09e0*/  IADD3 R74, P0, P1, R15, c[0x0][0x170], R12 ;  /* 0x00005c000f4a7a10 */ /* 0x000fe2000791e00c */
[----:B------:R-:W-:Y:S01]  /*09f0*/  IMAD.MOV.U32 R68, RZ, RZ, 0x3f800000 ;  /* 0x3f800000ff447424 */ /* 0x000fe200078e00ff */
[--C-:B------:R-:W-:Y:S01]  /*0a00*/  SHF.R.U32.HI R3, RZ, 0x4, R0.reuse ;  /* 0x00000004ff037819 */ /* 0x100fe20000011600 */
[----:B------:R-:W-:Y:S01]  /*0a10*/  IMAD.SHL.U32 R11, R10, 0x10, RZ ;  /* 0x000000100a0b7824 */ /* 0x000fe200078e00ff */
[----:B------:R-:W-:Y:S01]  /*0a20*/  LOP3.LUT R15, R0, 0x10, RZ, 0xc0, !PT ;  /* 0x00000010000f7812 */ /* 0x000fe200078ec0ff */
[----:B------:R-:W-:Y:S01]  /*0a30*/  IMAD.MOV.U32 R97, RZ, RZ, -0x800000 ;  /* 0xff800000ff617424 */ /* 0x000fe200078e00ff */
[--C-:B------:R-:W-:Y:S01]  /*0a40*/  SHF.R.S32.HI R14, RZ, 0x2, R0.reuse ;  /* 0x00000002ff0e7819 */ /* 0x100fe20000011400 */
[----:B------:R-:W-:Y:S01]  /*0a50*/  CS2R R50, SRZ ;  /* 0x0000000000327805 */ /* 0x000fe2000001ff00 */
[----:B------:R-:W-:Y:S01]  /*0a60*/  SGXT.U32 R3, R3, 0x3 ;  /* 0x000000030303781a */ /* 0x000fe20000000000 */
[----:B------:R-:W-:Y:S01]  /*0a70*/  CS2R R36, SRZ ;  /* 0x0000000000247805 */ /* 0x000fe2000001ff00 */
[C---:B------:R-:W-:Y:S01]  /*0a80*/  LEA R16, R10.reuse, R17, 0x6 ;  /* 0x000000110a107211 */ /* 0x040fe200078e30ff */
[----:B------:R-:W-:Y:S01]  /*0a90*/  IMAD R17, R10, 0x2, R15 ;  /* 0x000000020a117824 */ /* 0x000fe200078e020f */
[----:B------:R-:W-:Y:S01]  /*0aa0*/  LOP3.LUT R12, R11, 0x60, R0, 0x78, !PT ;  /* 0x000000600b0c7812 */ /* 0x000fe200078e7800 */
[----:B------:R-:W-:Y:S01]  /*0ab0*/  IMAD.HI R10, R13, 0x2, RZ ;  /* 0x000000020d0a7827 */ /* 0x000fe200078e02ff */
[----:B------:R-:W-:Y:S01]  /*0ac0*/  SGXT R14, R14, 0x1 ;  /* 0x000000010e0e781a */ /* 0x000fe20000000200 */
[----:B------:R-:W-:Y:S01]  /*0ad0*/  CS2R R38, SRZ ;  /* 0x0000000000267805 */ /* 0x000fe2000001ff00 */
[----:B------:R-:W-:Y:S01]  /*0ae0*/  MOV R22, c[0x0][0x1a4] ;  /* 0x0000690000167a02 */ /* 0x000fe20000000f00 */
[----:B------:R-:W-:Y:S01]  /*0af0*/  IMAD R11, R3, c[0x0][0x1a4], RZ ;  /* 0x00006900030b7a24 */ /* 0x000fe200078e02ff */
[----:B------:R-:W-:Y:S01]  /*0b00*/  LOP3.LUT R12, R12, 0x10, R5, 0x78, !PT ;  /* 0x000000100c0c7812 */ /* 0x000fe200078e7805 */
[----:B------:R-:W-:Y:S01]  /*0b10*/  CS2R R26, SRZ ;  /* 0x00000000001a7805 */ /* 0x000fe2000001ff00 */
[----:B------:R-:W-:Y:S01]  /*0b20*/  SGXT.U32 R3, R18, 0x2 ;  /* 0x000000021203781a */ /* 0x000fe20000000000 */
[----:B------:R-:W-:Y:S01]  /*0b30*/  UMOV UR4, URZ ;  /* 0x0000003f00047c82 */ /* 0x000fe20008000000 */
[----:B------:R-:W-:Y:S01]  /*0b40*/  IADD3.X R18, R10, c[0x0][0x174], R9, P0, P1 ;  /* 0x00005d000a127a10 */ /* 0x000fe200007e2409 */
[----:B------:R-:W-:Y:S01]  /*0b50*/  UMOV UR5, URZ ;  /* 0x0000003f00057c82 */ /* 0x000fe20008000000 */
[----:B------:R-:W-:Y:S01]  /*0b60*/  LOP3.LUT R10, R7, 0x90, R14, 0xf8, !PT ;  /* 0x00000090070a7812 */ /* 0x000fe200078ef80e */
[----:B------:R-:W-:Y:S01]  /*0b70*/  IMAD R14, R3, c[0x0][0x1b8], RZ ;  /* 0x00006e00030e7a24 */ /* 0x000fe200078e02ff */
[----:B------:R-:W-:Y:S01]  /*0b80*/  LEA R9, R17, R12, 0x7 ;  /* 0x0000000c11097211 */ /* 0x000fe200078e38ff */
[----:B------:R-:W-:Y:S01]  /*0b90*/  IMAD R12, R22, 0x8, R11 ;  /* 0x00000008160c7824 */ /* 0x000fe200078e020b */
[----:B------:R-:W-:-:S02]  /*0ba0*/  LOP3.LUT R10, R10, 0x10, R5, 0x78, !PT ;  /* 0x000000100a0a7812 */ /* 0x000fc400078e7805 */
[----:B------:R-:W-:Y:S01]  /*0bb0*/  MOV R24, c[0x0][0x1b8] ;  /* 0x00006e0000187a02 */ /* 0x000fe20000000f00 */
[----:B------:R-:W-:Y:S01]  /*0bc0*/  IMAD R3, R22, 0x8, R12 ;  /* 0x0000000816037824 */ /* 0x000fe200078e020c */
[----:B------:R-:W-:Y:S02]  /*0bd0*/  LEA R98, P0, R11, R82, 0x1 ;  /* 0x000000520b627211 */ /* 0x000fe400078008ff */
[----:B------:R-:W-:Y:S01]  /*0be0*/  LEA R10, R15, R10, 0x4 ;  /* 0x0000000a0f0a7211 */ /* 0x000fe200078e20ff */
[----:B------:R-:W-:Y:S01]  /*0bf0*/  IMAD R15, R24, 0x4, R14 ;  /* 0x00000004180f7824 */ /* 0x000fe200078e020e */
[----:B------:R-:W-:Y:S02]  /*0c00*/  LEA R13, R22, R3, 0x3 ;  /* 0x00000003160d7211 */ /* 0x000fe400078e18ff */
[----:B------:R-:W-:Y:S01]  /*0c10*/  LEA.HI.X.SX32 R99, R11, R20, 0x1, P0 ;  /* 0x000000140b637211 */ /* 0x000fe200000f0eff */
[----:B------:R-:W-:Y:S01]  /*0c20*/  IMAD R11, R24, 0x4, R15 ;  /* 0x00000004180b7824 */ /* 0x000fe200078e020f */
[----:B------:R-:W-:-:S02]  /*0c30*/  LEA R92, P1, R3, R82, 0x1 ;  /* 0x00000052035c7211 */ /* 0x000fc400078208ff */
[-C--:B------:R-:W-:Y:S02]  /*0c40*/  LEA R94, P0, R12, R82.reuse, 0x1 ;  /* 0x000000520c5e7211 */ /* 0x080fe400078008ff */
[----:B------:R-:W-:Y:S02]  /*0c50*/  LEA R82, P2, R13, R82, 0x1 ;  /* 0x000000520d527211 */ /* 0x000fe400078408ff */
[-C--:B------:R-:W-:Y:S02]  /*0c60*/  LEA.HI.X.SX32 R93, R3, R20.reuse, 0x1, P1 ;  /* 0x00000014035d7211 */ /* 0x080fe400008f0eff */
[----:B------:R-:W-:Y:S02]  /*0c70*/  LEA R3, R24, R11, 0x2 ;  /* 0x0000000b18037211 */ /* 0x000fe400078e10ff */
[-C--:B------:R-:W-:Y:S01]  /*0c80*/  LEA.HI.X.SX32 R95, R12, R20.reuse, 0x1, P0 ;  /* 0x000000140c5f7211 */ /* 0x080fe200000f0eff */
[----:B------:R-:W-:Y:S01]  /*0c90*/  IMAD.MOV.U32 R12, RZ, RZ, RZ ;  /* 0x000000ffff0c7224 */ /* 0x000fe200078e00ff */
[----:B------:R-:W-:Y:S01]  /*0ca0*/  LEA.HI.X.SX32 R83, R13, R20, 0x1, P2 ;  /* 0x000000140d537211 */ /* 0x000fe200010f0eff */
[----:B------:R-:W-:Y:S01]  /*0cb0*/  CS2R R24, SRZ ;  /* 0x0000000000187805 */ /* 0x000fe2000001ff00 */
[----:B------:R-:W-:-:S02]  /*0cc0*/  LEA R80, P0, R14, R74, 0x1 ;  /* 0x0000004a0e507211 */ /* 0x000fc400078008ff */
[-C--:B------:R-:W-:Y:S02]  /*0cd0*/  LEA R78, P1, R15, R74.reuse, 0x1 ;  /* 0x0000004a0f4e7211 */ /* 0x080fe400078208ff */
[-C--:B------:R-:W-:Y:S02]  /*0ce0*/  LEA R76, P2, R11, R74.reuse, 0x1 ;  /* 0x0000004a0b4c7211 */ /* 0x080fe400078408ff */
[C---:B------:R-:W-:Y:S02]  /*0cf0*/  LEA R74, P3, R3.reuse, R74, 0x1 ;  /* 0x0000004a034a7211 */ /* 0x040fe400078608ff */
[-C--:B------:R-:W-:Y:S02]  /*0d00*/  LEA.HI.X.SX32 R81, R14, R18.reuse, 0x1, P0 ;  /* 0x000000120e517211 */ /* 0x080fe400000f0eff */
[----:B------:R-:W-:Y:S02]  /*0d10*/  LEA.HI.X.SX32 R75, R3, R18, 0x1, P3 ;  /* 0x00000012034b7211 */ /* 0x000fe400018f0eff */
[----:B------:R-:W-:-:S02]  /*0d20*/  SHF.R.S32.HI R3, RZ, 0x6, R0 ;  /* 0x00000006ff037819 */ /* 0x000fc40000011400 */
[-C--:B------:R-:W-:Y:S02]  /*0d30*/  LEA.HI.X.SX32 R79, R15, R18.reuse, 0x1, P1 ;  /* 0x000000120f4f7211 */ /* 0x080fe400008f0eff */
[----:B------:R-:W-:Y:S02]  /*0d40*/  SGXT R3, R3, 0x1 ;  /* 0x000000010303781a */ /* 0x000fe40000000200 */
[----:B------:R-:W-:Y:S01]  /*0d50*/  LEA.HI.X.SX32 R77, R11, R18, 0x1, P2 ;  /* 0x000000120b4d7211 */ /* 0x000fe200010f0eff */
[----:B------:R-:W-:Y:S01]  /*0d60*/  IMAD.MOV.U32 R18, RZ, RZ, 0x3f800000 ;  /* 0x3f800000ff127424 */ /* 0x000fe200078e00ff */
[----:B------:R-:W-:Y:S02]  /*0d70*/  LOP3.LUT R14, R3, 0x90, RZ, 0xc0, !PT ;  /* 0x00000090030e7812 */ /* 0x000fe400078ec0ff */
[--C-:B------:R-:W-:Y:S02]  /*0d80*/  LOP3.LUT R13, R16, 0x30, R5.reuse, 0x78, !PT ;  /* 0x00000030100d7812 */ /* 0x100fe400078e7805 */
[----:B------:R-:W-:-:S02]  /*0d90*/  LOP3.LUT R14, R14, 0x7e, R5, 0x78, !PT ;  /* 0x0000007e0e0e7812 */ /* 0x000fc400078e7805 */
[----:B------:R-:W-:Y:S02]  /*0da0*/  MOV R69, 0x3f800000 ;  /* 0x3f80000000457802 */ /* 0x000fe40000000f00 */
[----:B------:R-:W-:Y:S02]  /*0db0*/  MOV R11, RZ ;  /* 0x000000ff000b7202 */ /* 0x000fe40000000f00 */
[----:B------:R-:W-:Y:S02]  /*0dc0*/  MOV R19, 0x3f800000 ;  /* 0x3f80000000137802 */ /* 0x000fe40000000f00 */
[----:B------:R-:W-:Y:S02]  /*0dd0*/  MOV R86, 0xff800000 ;  /* 0xff80000000567802 */ /* 0x000fe40000000f00 */
[----:B------:R-:W-:Y:S02]  /*0de0*/  MOV R84, 0xff800000 ;  /* 0xff80000000547802 */ /* 0x000fe40000000f00 */
[----:B------:R-:W-:-:S02]  /*0df0*/  LOP3.LUT R15, R8, 0x48, RZ, 0xfc, !PT ;  /* 0x00000048080f7812 */ /* 0x000fc400078efcff */
[C---:B------:R-:W-:Y:S02]  /*0e00*/  LOP3.LUT R16, R8.reuse, 0x40, RZ, 0xfc, !PT ;  /* 0x0000004008107812 */ /* 0x040fe400078efcff */
[----:B------:R-:W-:Y:S02]  /*0e10*/  LOP3.LUT R17, R8, 0x8, RZ, 0xfc, !PT ;  /* 0x0000000808117812 */ /* 0x000fe400078efcff */
[----:B------:R-:W-:Y:S02]  /*0e20*/  LOP3.LUT R3, R14, 0x20, RZ, 0x3c, !PT ;  /* 0x000000200e037812 */ /* 0x000fe400078e3cff */
.L_x_1:
[----:B------:R-:W-:-:S04]  /*0e30*/  IMAD.WIDE R22, R12, 0x2, R94 ;  /* 0x000000020c167825 */ /* 0x000fc800078e025e */
[C---:B------:R-:W-:Y:S02]  /*0e40*/  IMAD.WIDE R28, R12.reuse, 0x2, R92 ;  /* 0x000000020c1c7825 */ /* 0x040fe400078e025c */
[----:B------:R-:W2:Y:S02]  /*0e50*/  LDG.E.U16 R23, [R22.64] ;  /* 0x0000000616177981 */ /* 0x000ea4000c1e1500 */
[C---:B------:R-:W-:Y:S02]  /*0e60*/  IMAD.WIDE R30, R12.reuse, 0x2, R82 ;  /* 0x000000020c1e7825 */ /* 0x040fe400078e0252 */
[----:B------:R-:W3:Y:S02]  /*0e70*/  LDG.E.U16 R29, [R28.64] ;  /* 0x000000061c1d7981 */ /* 0x000ee4000c1e1500 */
[----:B------:R-:W-:Y:S02]  /*0e80*/  IMAD.WIDE R20, R12, 0x2, R98 ;  /* 0x000000020c147825 */ /* 0x000fe400078e0262 */
[----:B------:R-:W4:Y:S04]  /*0e90*/  LDG.E.U16 R31, [R30.64] ;  /* 0x000000061e1f7981 */ /* 0x000f28000c1e1500 */
[----:B------:R0:W5:Y:S04]  /*0ea0*/  LDG.E.U16 R61, [R20.64] ;  /* 0x00000006143d7981 */ /* 0x000168000c1e1500 */
[----:B------:R-:W-:Y:S01]  /*0eb0*/  BAR.SYNC.DEFER_BLOCKING 0x0 ;  /* 0x0000000000007b1d */ /* 0x000fe20000010000 */
[----:B------:R-:W-:-:S04]  /*0ec0*/  LEA R110, P0, R71, UR4, 0x1 ;  /* 0x00000004476e7c11 */ /* 0x000fc8000f8008ff */
[C---:B------:R-:W-:Y:S01]  /*0ed0*/  IADD3 R106, P5, R110.reuse, 0x9, RZ ;  /* 0x000000096e6a7810 */ /* 0x040fe20007fbe0ff */
[----:B------:R-:W-:Y:S01]  /*0ee0*/  IMAD.X R104, RZ, RZ, UR5, P0 ;  /* 0x00000005ff687e24 */ /* 0x000fe200080e06ff */
[C---:B------:R-:W-:Y:S02]  /*0ef0*/  IADD3 R85, P2, R110.reuse, 0x8, RZ ;  /* 0x000000086e557810 */ /* 0x040fe40007f5e0ff */
[----:B------:R-:W-:Y:S02]  /*0f00*/  ISETP.GE.U32.AND P3, PT, R110, R8, PT ;  /* 0x000000086e00720c */ /* 0x000fe40003f66070 */
[----:B------:R-:W-:Y:S02]  /*0f10*/  IADD3.X R89, RZ, R104, RZ, P5, !PT ;  /* 0x00000068ff597210 */ /* 0x000fe40002ffe4ff */
[----:B------:R-:W-:Y:S02]  /*0f20*/  ISETP.GT.U32.AND P5, PT, R85, R8, PT ;  /* 0x000000085500720c */ /* 0x000fe40003fa4070 */
[----:B------:R-:W-:Y:S01]  /*0f30*/  IADD3.X R96, RZ, R104, RZ, P2, !PT ;  /* 0x00000068ff607210 */ /* 0x000fe200017fe4ff */
[----:B0-----:R-:W-:Y:S01]  /*0f40*/  IMAD.WIDE R20, R11, 0x2, R80 ;  /* 0x000000020b147825 */ /* 0x001fe200078e0250 */
[----:B------:R-:W-:-:S02]  /*0f50*/  ISETP.GE.U32.AND.EX P3, PT, R104, RZ, PT, P3 ;  /* 0x000000ff6800720c */ /* 0x000fc40003f66130 */
[----:B------:R-:W-:Y:S01]  /*0f60*/  ISETP.GT.U32.AND.EX P5, PT, R96, RZ, PT, P5 ;  /* 0x000000ff6000720c */ /* 0x000fe20003fa4150 */
[----:B------:R-:W-:-:S04]  /*0f70*/  IMAD.WIDE R122, R11, 0x2, R76 ;  /* 0x000000020b7a7825 */ /* 0x000fc800078e024c */
[----:B------:R-:W-:-:S04]  /*0f80*/  IMAD.WIDE R124, R11, 0x2, R78 ;  /* 0x000000020b7c7825 */ /* 0x000fc800078e024e */
[----:B------:R-:W-:Y:S01]  /*0f90*/  IMAD.WIDE R120, R11, 0x2, R74 ;  /* 0x000000020b787825 */ /* 0x000fe200078e024a */
[CC--:B------:R-:W-:Y:S02]  /*0fa0*/  ISETP.GT.U32.AND P4, PT, R110.reuse, R8.reuse, PT ;  /* 0x000000086e00720c */ /* 0x0c0fe40003f84070 */
[----:B------:R-:W-:Y:S02]  /*0fb0*/  IADD3 R105, P0, R110, 0x11, RZ ;  /* 0x000000116e697810 */ /* 0x000fe40007f1e0ff */
[----:B------:R-:W-:Y:S02]  /*0fc0*/  ISETP.GT.U32.AND.EX P4, PT, R104, RZ, PT, P4 ;  /* 0x000000ff6800720c */ /* 0x000fe40003f84140 */
[----:B------:R-:W-:Y:S02]  /*0fd0*/  IADD3 R107, P6, R110, 0x10, RZ ;  /* 0x000000106e6b7810 */ /* 0x000fe40007fde0ff */
[----:B------:R-:W-:Y:S01]  /*0fe0*/  ISETP.GT.U32.AND P2, PT, R106, R8, PT ;  /* 0x000000086a00720c */ /* 0x000fe20003f44070 */
[----:B------:R-:W-:Y:S01]  /*0ff0*/  IMAD.X R103, RZ, RZ, R104, P0 ;  /* 0x000000ffff677224 */ /* 0x000fe200000e0668 */
[----:B------:R-:W-:-:S02]  /*1000*/  IADD3 R88, P1, R110, 0x18, RZ ;  /* 0x000000186e587810 */ /* 0x000fc40007f3e0ff */
[----:B------:R-:W-:Y:S02]  /*1010*/  IADD3.X R101, RZ, R104, RZ, P6, !PT ;  /* 0x00000068ff657210 */ /* 0x000fe400037fe4ff */
[-C--:B------:R-:W-:Y:S02]  /*1020*/  ISETP.GT.U32.AND P0, PT, R107, R8.reuse, PT ;  /* 0x000000086b00720c */ /* 0x080fe40003f04070 */
[----:B------:R-:W-:Y:S01]  /*1030*/  ISETP.GT.U32.AND.EX P2, PT, R89, RZ, PT, P2 ;  /* 0x000000ff5900720c */ /* 0x000fe20003f44120 */
[----:B------:R-:W-:Y:S01]  /*1040*/  IMAD.X R90, RZ, RZ, R104, P1 ;  /* 0x000000ffff5a7224 */ /* 0x000fe200008e0668 */
[----:B------:R-:W-:Y:S02]  /*1050*/  ISETP.GT.U32.AND P1, PT, R105, R8, PT ;  /* 0x000000086900720c */ /* 0x000fe40003f24070 */
[----:B------:R-:W-:Y:S02]  /*1060*/  ISETP.GT.U32.AND.EX P0, PT, R101, RZ, PT, P0 ;  /* 0x000000ff6500720c */ /* 0x000fe40003f04100 */
[----:B------:R-:W-:-:S02]  /*1070*/  IADD3 R102, P6, R110, 0x19, RZ ;  /* 0x000000196e667810 */ /* 0x000fc40007fde0ff */
[----:B------:R-:W-:Y:S01]  /*1080*/  ISETP.GT.U32.AND.EX P1, PT, R103, RZ, PT, P1 ;  /* 0x000000ff6700720c */ /* 0x000fe20003f24110 */
[----:B--2---:R-:W-:Y:S04]  /*1090*/  STS.U16 [R14+0x1100], R23 ;  /* 0x001100170e007388 */ /* 0x004fe80000000400 */
[----:B---3--:R-:W-:Y:S04]  /*10a0*/  STS.U16 [R14+0x1200], R29 ;  /* 0x0012001d0e007388 */ /* 0x008fe80000000400 */
[----:B----4-:R-:W-:Y:S04]  /*10b0*/  STS.U16 [R14+0x1300], R31 ;  /* 0x0013001f0e007388 */ /* 0x010fe80000000400 */
[----:B-----5:R-:W-:Y:S04]  /*10c0*/  STS.U16 [R14+0x1000], R61 ;  /* 0x0010003d0e007388 */ /* 0x020fe80000000400 */
[----:B------:R-:W-:Y:S06]  /*10d0*/  BAR.SYNC.DEFER_BLOCKING 0x0 ;  /* 0x0000000000007b1d */ /* 0x000fec0000010000 */
[----:B------:R-:W-:Y:S04]  /*10e0*/  LDSM.16.MT88.4 R56, [R9] ;  /* 0x000000000938783b */ /* 0x000fe80000004200 */
[----:B------:R-:W0:Y:S04]  /*10f0*/  LDSM.16.M88.4 R44, [R10+0x1000] ;  /* 0x001000000a2c783b */ /* 0x000e280000000200 */
[----:B------:R-:W1:Y:S04]  /*1100*/  LDSM.16.M88.4 R52, [R10+0x1200] ;  /* 0x001200000a34783b */ /* 0x000e680000000200 */
[----:B------:R2:W3:Y:S04]  /*1110*/  LDG.E.U16 R91, [R20.64] ;  /* 0x00000006145b7981 */ /* 0x0004e8000c1e1500 */
[----:B------:R-:W4:Y:S04]  /*1120*/  LDG.E.U16 R100, [R120.64] ;  /* 0x0000000678647981 */ /* 0x000f28000c1e1500 */
[----:B------:R-:W5:Y:S01]  /*1130*/  LDSM.16.MT88.4 R60, [R9+0x80] ;  /* 0x00008000093c783b */ /* 0x000f620000004200 */
[C---:B0-----:R-:W-:Y:S08]  /*1140*/  HMMA.16816.F32.BF16 R28, R56.reuse, R44, RZ ;  /* 0x0000002c381c723c */ /* 0x041ff000000418ff */
[----:B------:R-:W-:Y:S11]  /*1150*/  HMMA.16816.F32.BF16 R40, R56, R46, RZ ;  /* 0x0000002e3828723c */ /* 0x000ff600000418ff */
[----:B------:R-:W-:Y:S05]  /*1160*/  @!UPT UIADD3 URZ, URZ, URZ, URZ ;  /* 0x0000003f3f3ff290 */ /* 0x000fea000fffe03f */
[----:B------:R-:W-:-:S08]  /*1170*/  FMUL R29, R29, c[0x0][0x188] ;  /* 0x000062001d1d7a20 */ /* 0x000fd00000400000 */
[----:B------:R-:W-:Y:S01]  /*1180*/  FMUL R40, R40, c[0x0][0x188] ;  /* 0x0000620028287a20 */ /* 0x000fe20000400000 */
[----:B------:R-:W-:Y:S02]  /*1190*/  FSEL R111, R29, -INF , !P3 ;  /* 0xff8000001d6f7808 */ /* 0x000fe40005800000 */
[----:B------:R-:W3:Y:S02]  /*11a0*/  LDG.E.U16 R29, [R122.64] ;  /* 0x000000067a1d7981 */ /* 0x000ee4000c1e1500 */
[----:B------:R-:W-:Y:S02]  /*11b0*/  FSEL R109, R40, -INF , !P5 ;  /* 0xff800000286d7808 */ /* 0x000fe40006800000 */
[----:B------:R-:W3:Y:S01]  /*11c0*/  LDG.E.U16 R40, [R124.64] ;  /* 0x000000067c287981 */ /* 0x000ee2000c1e1500 */
[C---:B-1----:R-:W-:Y:S01]  /*11d0*/  HMMA.16816.F32.BF16 R64, R56.reuse, R52, RZ ;  /* 0x000000343840723c */ /* 0x042fe200000418ff */
[----:B------:R-:W-:Y:S02]  /*11e0*/  FMUL R108, R28, c[0x0][0x188] ;  /* 0x000062001c6c7a20 */ /* 0x000fe40000400000 */
[----:B------:R-:W-:Y:S01]  /*11f0*/  FMUL R41, R41, c[0x0][0x188] ;  /* 0x0000620029297a20 */ /* 0x000fe20000400000 */
[-C--:B------:R-:W-:Y:S01]  /*1200*/  ISETP.GT.U32.AND P5, PT, R88, R8.reuse, PT ;  /* 0x000000085800720c */ /* 0x080fe20003fa4070 */
[----:B------:R-:W-:Y:S01]  /*1210*/  FMUL R30, R30, c[0x0][0x188] ;  /* 0x000062001e1e7a20 */ /* 0x000fe20000400000 */
[----:B------:R-:W-:Y:S01]  /*1220*/  ISETP.GT.U32.AND P3, PT, R102, R8, PT ;  /* 0x000000086600720c */ /* 0x000fe20003f64070 */
[----:B------:R-:W-:Y:S01]  /*1230*/  FMUL R31, R31, c[0x0][0x188] ;  /* 0x000062001f1f7a20 */ /* 0x000fe20000400000 */
[----:B------:R-:W-:Y:S01]  /*1240*/  HMMA.16816.F32.BF16 R56, R56, R54, RZ ;  /* 0x000000363838723c */ /* 0x000fe200000418ff */
[----:B------:R-:W-:Y:S01]  /*1250*/  FSEL R108, R108, -INF , !P4 ;  /* 0xff8000006c6c7808 */ /* 0x000fe20006000000 */
[----:B------:R-:W-:Y:S01]  /*1260*/  FMUL R42, R42, c[0x0][0x188] ;  /* 0x000062002a2a7a20 */ /* 0x000fe20000400000 */
[----:B------:R-:W-:Y:S02]  /*1270*/  BAR.SYNC.DEFER_BLOCKING 0x0 ;  /* 0x0000000000007b1d */ /* 0x000fe40000010000 */
[----:B--2---:R-:W-:-:S02]  /*1280*/  FMNMX R20, R108, R111, !PT ;  /* 0x0000006f6c147209 */ /* 0x004fc40007800000 */
[----:B------:R-:W-:Y:S02]  /*1290*/  FSEL R113, R41, -INF , !P2 ;  /* 0xff80000029717808 */ /* 0x000fe40005000000 */
[----:B------:R-:W-:-:S07]  /*12a0*/  FMNMX R20, R109, R20, !PT ;  /* 0x000000146d147209 */ /* 0x000fce0007800000 */
[----:B------:R-:W-:Y:S01]  /*12b0*/  FMUL R64, R64, c[0x0][0x188] ;  /* 0x0000620040407a20 */ /* 0x000fe20000400000 */
[----:B------:R-:W-:Y:S01]  /*12c0*/  FMNMX R20, R113, R20, !PT ;  /* 0x0000001471147209 */ /* 0x000fe20007800000 */
[----:B------:R-:W-:-:S03]  /*12d0*/  FMUL R65, R65, c[0x0][0x188] ;  /* 0x0000620041417a20 */ /* 0x000fc60000400000 */
[----:B------:R-:W-:Y:S01]  /*12e0*/  FSEL R115, R64, -INF , !P0 ;  /* 0xff80000040737808 */ /* 0x000fe20004000000 */
[----:B------:R-:W-:Y:S01]  /*12f0*/  IMAD.X R28, RZ, RZ, R104, P6 ;  /* 0x000000ffff1c7224 */ /* 0x000fe200030e0668 */
[----:B------:R-:W-:Y:S01]  /*1300*/  ISETP.GT.U32.AND.EX P5, PT, R90, RZ, PT, P5 ;  /* 0x000000ff5a00720c */ /* 0x000fe20003fa4150 */
[----:B------:R-:W-:Y:S01]  /*1310*/  FMUL R56, R56, c[0x0][0x188] ;  /* 0x0000620038387a20 */ /* 0x000fe20000400000 */
[----:B------:R-:W-:Y:S02]  /*1320*/  FSEL R119, R65, -INF , !P1 ;  /* 0xff80000041777808 */ /* 0x000fe40004800000 */
[----:B------:R-:W-:Y:S01]  /*1330*/  FMNMX R20, R115, R20, !PT ;  /* 0x0000001473147209 */ /* 0x000fe20007800000 */
[----:B------:R-:W-:Y:S01]  /*1340*/  FMUL R57, R57, c[0x0][0x188] ;  /* 0x0000620039397a20 */ /* 0x000fe20000400000 */
[----:B------:R-:W-:Y:S02]  /*1350*/  ISETP.GT.U32.AND.EX P3, PT, R28, RZ, PT, P3 ;  /* 0x000000ff1c00720c */ /* 0x000fe40003f64130 */
[----:B------:R-:W-:-:S02]  /*1360*/  FSEL R117, R56, -INF , !P5 ;  /* 0xff80000038757808 */ /* 0x000fc40006800000 */
[----:B------:R-:W-:Y:S02]  /*1370*/  FMNMX R20, R119, R20, !PT ;  /* 0x0000001477147209 */ /* 0x000fe40007800000 */
[----:B------:R-:W-:Y:S02]  /*1380*/  FSEL R57, R57, -INF , !P3 ;  /* 0xff80000039397808 */ /* 0x000fe40005800000 */
[----:B------:R-:W-:-:S04]  /*1390*/  FMNMX R20, R117, R20, !PT ;  /* 0x0000001475147209 */ /* 0x000fc80007800000 */
[----:B------:R-:W-:Y:S02]  /*13a0*/  FMNMX R41, R57, R20, !PT ;  /* 0x0000001439297209 */ /* 0x000fe40007800000 */
[----:B-----5:R-:W-:Y:S03]  /*13b0*/  HMMA.16816.F32.BF16 R20, R60, R52, RZ ;  /* 0x000000343c14723c */ /* 0x020fe600000418ff */
[----:B------:R-:W0:Y:S01]  /*13c0*/  SHFL.BFLY PT, R64, R41, 0x2, 0x1f ;  /* 0x0c401f0029407f89 */ /* 0x000e2200000e0000 */
[-C--:B------:R-:W-:Y:S01]  /*13d0*/  ISETP.GT.U32.AND P1, PT, R107, R17.reuse, PT ;  /* 0x000000116b00720c */ /* 0x080fe20003f24070 */
[----:B------:R-:W-:Y:S01]  /*13e0*/  FMUL R66, R66, c[0x0][0x188] ;  /* 0x0000620042427a20 */ /* 0x000fe20000400000 */
[CC--:B------:R-:W-:Y:S02]  /*13f0*/  ISETP.GT.U32.AND P2, PT, R110.reuse, R17.reuse, PT ;  /* 0x000000116e00720c */ /* 0x0c0fe40003f44070 */
[----:B------:R-:W-:-:S02]  /*1400*/  ISETP.GE.U32.AND P3, PT, R110, R17, PT ;  /* 0x000000116e00720c */ /* 0x000fc40003f66070 */
[----:B------:R-:W-:Y:S01]  /*1410*/  ISETP.GT.U32.AND.EX P1, PT, R101, RZ, PT, P1 ;  /* 0x000000ff6500720c */ /* 0x000fe20003f24110 */
[----:B------:R-:W-:Y:S01]  /*1420*/  FMUL R56, R67, c[0x0][0x188] ;  /* 0x0000620043387a20 */ /* 0x000fe20000400000 */
[----:B------:R-:W-:Y:S02]  /*1430*/  ISETP.GT.U32.AND.EX P2, PT, R104, RZ, PT, P2 ;  /* 0x000000ff6800720c */ /* 0x000fe40003f44120 */
[----:B------:R-:W-:Y:S02]  /*1440*/  FSEL R112, R66, -INF , !P1 ;  /* 0xff80000042707808 */ /* 0x000fe40004800000 */
[----:B------:R-:W-:Y:S02]  /*1450*/  ISETP.GE.U32.AND.EX P3, PT, R104, RZ, PT, P3 ;  /* 0x000000ff6800720c */ /* 0x000fe40003f66130 */
[----:B0-----:R-:W-:-:S06]  /*1460*/  FMNMX R52, R41, R64, !PT ;  /* 0x0000004029347209 */ /* 0x001fcc0007800000 */
[----:B------:R-:W-:Y:S02]  /*1470*/  FMUL R41, R20, c[0x0][0x188] ;  /* 0x0000620014297a20 */ /* 0x000fe40000400000 */
[----:B------:R-:W-:Y:S02]  /*1480*/  FMUL R20, R43, c[0x0][0x188] ;  /* 0x000062002b147a20 */ /* 0x000fe40000400000 */
[----:B------:R-:W0:Y:S01]  /*1490*/  SHFL.BFLY PT, R43, R52, 0x1, 0x1f ;  /* 0x0c201f00342b7f89 */ /* 0x000e2200000e0000 */
[----:B------:R-:W-:Y:S01]  /*14a0*/  HMMA.16816.F32.BF16 R64, R60, R46, RZ ;  /* 0x0000002e3c40723c */ /* 0x000fe200000418ff */
[----:B------:R-:W-:Y:S02]  /*14b0*/  ISETP.GT.U32.AND P1, PT, R106, R17, PT ;  /* 0x000000116a00720c */ /* 0x000fe40003f24070 */
[----:B------:R-:W-:-:S05]  /*14c0*/  FSEL R30, R30, -INF , !P2 ;  /* 0xff8000001e1e7808 */ /* 0x000fca0005000000 */
[----:B------:R-:W-:Y:S01]  /*14d0*/  HMMA.16816.F32.BF16 R44, R60, R44, RZ ;  /* 0x0000002c3c2c723c */ /* 0x000fe200000418ff */
[----:B------:R-:W-:Y:S01]  /*14e0*/  FMUL R114, R58, c[0x0][0x188] ;  /* 0x000062003a727a20 */ /* 0x000fe20000400000 */
[----:B------:R-:W-:-:S06]  /*14f0*/  ISETP.GT.U32.AND.EX P1, PT, R89, RZ, PT, P1 ;  /* 0x000000ff5900720c */ /* 0x000fcc0003f24110 */
[----:B------:R-:W-:Y:S01]  /*1500*/  HMMA.16816.F32.BF16 R60, R60, R54, RZ ;  /* 0x000000363c3c723c */ /* 0x000fe200000418ff */
[----:B------:R-:W-:-:S06]  /*1510*/  FSEL R58, R42, -INF , !P4 ;  /* 0xff8000002a3a7808 */ /* 0x000fcc0006000000 */
[----:B------:R-:W-:-:S04]  /*1520*/  FSEL R55, R31, -INF , !P3 ;  /* 0xff8000001f377808 */ /* 0x000fc80005800000 */
[----:B------:R-:W-:Y:S02]  /*1530*/  FMNMX R31, R30, R55, !PT ;  /* 0x000000371e1f7209 */ /* 0x000fe40007800000 */
[C---:B------:R-:W-:Y:S02]  /*1540*/  ISETP.GT.U32.AND P3, PT, R105.reuse, R16, PT ;  /* 0x000000106900720c */ /* 0x040fe40003f64070 */
[----:B------:R-:W-:Y:S02]  /*1550*/  ISETP.GT.U32.AND P6, PT, R105, R17, PT ;  /* 0x000000116900720c */ /* 0x000fe40003fc4070 */
[----:B------:R-:W-:Y:S02]  /*1560*/  FSEL R20, R20, -INF , !P1 ;  /* 0xff80000014147808 */ /* 0x000fe40004800000 */
[----:B------:R-:W-:Y:S01]  /*1570*/  FMNMX R31, R58, R31, !PT ;  /* 0x0000001f3a1f7209 */ /* 0x000fe20007800000 */
[----:B------:R-:W-:Y:S01]  /*1580*/  FMUL R21, R21, c[0x0][0x188] ;  /* 0x0000620015157a20 */ /* 0x000fe20000400000 */
[----:B------:R-:W-:-:S02]  /*1590*/  ISETP.GT.U32.AND.EX P3, PT, R103, RZ, PT, P3 ;  /* 0x000000ff6700720c */ /* 0x000fc40003f64130 */
[----:B------:R-:W-:Y:S02]  /*15a0*/  ISETP.GT.U32.AND.EX P6, PT, R103, RZ, PT, P6 ;  /* 0x000000ff6700720c */ /* 0x000fe40003fc4160 */
[----:B------:R-:W-:Y:S02]  /*15b0*/  ISETP.GT.U32.AND P4, PT, R88, R17, PT ;  /* 0x000000115800720c */ /* 0x000fe40003f84070 */
[----:B------:R-:W-:Y:S02]  /*15c0*/  FMNMX R31, R20, R31, !PT ;  /* 0x0000001f141f7209 */ /* 0x000fe40007800000 */
[----:B------:R-:W-:Y:S02]  /*15d0*/  ISETP.GT.U32.AND P0, PT, R107, R16, PT ;  /* 0x000000106b00720c */ /* 0x000fe40003f04070 */
[----:B0-----:R-:W-:Y:S02]  /*15e0*/  FMNMX R52, R52, R43, !PT ;  /* 0x0000002b34347209 */ /* 0x001fe40007800000 */
[----:B------:R-:W-:-:S02]  /*15f0*/  FSEL R21, R21, -INF , !P3 ;  /* 0xff80000015157808 */ /* 0x000fc40005800000 */
[----:B------:R-:W-:Y:S02]  /*1600*/  FSEL R56, R56, -INF , !P6 ;  /* 0xff80000038387808 */ /* 0x000fe40007000000 */
[----:B------:R-:W-:Y:S02]  /*1610*/  ISETP.GT.U32.AND.EX P4, PT, R90, RZ, PT, P4 ;  /* 0x000000ff5a00720c */ /* 0x000fe40003f84140 */
[----:B------:R-:W-:Y:S02]  /*1620*/  ISETP.GT.U32.AND P3, PT, R102, R17, PT ;  /* 0x000000116600720c */ /* 0x000fe40003f64070 */
[----:B------:R-:W-:Y:S01]  /*1630*/  FMNMX R43, R112, R31, !PT ;  /* 0x0000001f702b7209 */ /* 0x000fe20007800000 */
[----:B------:R-:W-:Y:S01]  /*1640*/  FMUL R59, R59, c[0x0][0x188] ;  /* 0x000062003b3b7a20 */ /* 0x000fe20000400000 */
[----:B------:R-:W-:Y:S02]  /*1650*/  ISETP.GT.U32.AND.EX P0, PT, R101, RZ, PT, P0 ;  /* 0x000000ff6500720c */ /* 0x000fe40003f04100 */
[----:B------:R-:W-:-:S02]  /*1660*/  FSEL R114, R114, -INF , !P4 ;  /* 0xff80000072727808 */ /* 0x000fc40006000000 */
[----:B------:R-:W-:Y:S02]  /*1670*/  ISETP.GT.U32.AND.EX P3, PT, R28, RZ, PT, P3 ;  /* 0x000000ff1c00720c */ /* 0x000fe40003f64130 */
[----:B------:R-:W-:Y:S02]  /*1680*/  FMNMX R43, R56, R43, !PT ;  /* 0x0000002b382b7209 */ /* 0x000fe40007800000 */
[----:B------:R-:W-:Y:S02]  /*1690*/  FSEL R41, R41, -INF , !P0 ;  /* 0xff80000029297808 */ /* 0x000fe40004000000 */
[CC--:B------:R-:W-:Y:S02]  /*16a0*/  ISETP.GT.U32.AND P5, PT, R110.reuse, R16.reuse, PT ;  /* 0x000000106e00720c */ /* 0x0c0fe40003fa4070 */
[C---:B------:R-:W-:Y:S02]  /*16b0*/  ISETP.GE.U32.AND P6, PT, R110.reuse, R16, PT ;  /* 0x000000106e00720c */ /* 0x040fe40003fc6070 */
[----:B------:R-:W-:-:S02]  /*16c0*/  ISETP.GT.U32.AND P0, PT, R110, R15, PT ;  /* 0x0000000f6e00720c */ /* 0x000fc40003f04070 */
[----:B------:R-:W-:Y:S02]  /*16d0*/  ISETP.GE.U32.AND P1, PT, R110, R15, PT ;  /* 0x0000000f6e00720c */ /* 0x000fe40003f26070 */
[----:B------:R-:W-:Y:S02]  /*16e0*/  FSEL R110, R59, -INF , !P3 ;  /* 0xff8000003b6e7808 */ /* 0x000fe40005800000 */
[----:B------:R-:W-:-:S04]  /*16f0*/  FMNMX R43, R114, R43, !PT ;  /* 0x0000002b722b7209 */ /* 0x000fc80007800000 */
[----:B------:R-:W-:-:S05]  /*1700*/  FMNMX R53, R110, R43, !PT ;  /* 0x0000002b6e357209 */ /* 0x000fca0007800000 */
[----:B------:R-:W0:Y:S01]  /*1710*/  SHFL.BFLY PT, R54, R53, 0x2, 0x1f ;  /* 0x0c401f0035367f89 */ /* 0x000e2200000e0000 */
[-C--:B------:R-:W-:Y:S01]  /*1720*/  ISETP.GT.U32.AND P3, PT, R88, R16.reuse, PT ;  /* 0x000000105800720c */ /* 0x080fe20003f64070 */
[----:B------:R-:W-:Y:S01]  /*1730*/  FMUL R60, R60, c[0x0][0x188] ;  /* 0x000062003c3c7a20 */ /* 0x000fe20000400000 */
[----:B------:R-:W-:Y:S01]  /*1740*/  ISETP.GT.U32.AND.EX P5, PT, R104, RZ, PT, P5 ;  /* 0x000000ff6800720c */ /* 0x000fe20003fa4150 */
[----:B------:R-:W-:Y:S01]  /*1750*/  FMUL R44, R44, c[0x0][0x188] ;  /* 0x000062002c2c7a20 */ /* 0x000fe20000400000 */
[----:B------:R-:W-:Y:S02]  /*1760*/  ISETP.GT.U32.AND.EX P3, PT, R90, RZ, PT, P3 ;  /* 0x000000ff5a00720c */ /* 0x000fe40003f64130 */
[----:B------:R-:W-:Y:S02]  /*1770*/  ISETP.GT.U32.AND P2, PT, R107, R15, PT ;  /* 0x0000000f6b00720c */ /* 0x000fe40003f44070 */
[----:B------:R-:W-:Y:S02]  /*1780*/  FSEL R107, R60, -INF , !P3 ;  /* 0xff8000003c6b7808 */ /* 0x000fe40005800000 */
[----:B------:R-:W-:Y:S01]  /*1790*/  FSEL R60, R44, -INF , !P5 ;  /* 0xff8000002c3c7808 */ /* 0x000fe20006800000 */
[----:B------:R-:W-:Y:S01]  /*17a0*/  FMUL R44, R46, c[0x0][0x188] ;  /* 0x000062002e2c7a20 */ /* 0x000fe20000400000 */
[----:B------:R-:W-:Y:S01]  /*17b0*/  ISETP.GT.U32.AND P4, PT, R106, R16, PT ;  /* 0x000000106a00720c */ /* 0x000fe20003f84070 */
[----:B------:R-:W-:Y:S01]  /*17c0*/  FMUL R31, R65, c[0x0][0x188] ;  /* 0x00006200411f7a20 */ /* 0x000fe20000400000 */
[----:B0-----:R-:W-:-:S05]  /*17d0*/  FMNMX R53, R53, R54, !PT ;  /* 0x0000003635357209 */ /* 0x001fca0007800000 */
[----:B------:R-:W0:Y:S01]  /*17e0*/  SHFL.BFLY PT, R46, R53, 0x1, 0x1f ;  /* 0x0c201f00352e7f89 */ /* 0x000e2200000e0000 */
[----:B------:R-:W-:Y:S02]  /*17f0*/  FMNMX R52, R52, R87, !PT ;  /* 0x0000005734347209 */ /* 0x000fe40007800000 */
[----:B------:R-:W-:Y:S01]  /*1800*/  ISETP.GT.U32.AND.EX P4, PT, R89, RZ, PT, P4 ;  /* 0x000000ff5900720c */ /* 0x000fe20003f84140 */
[----:B------:R-:W-:Y:S01]  /*1810*/  FMUL R45, R45, c[0x0][0x188] ;  /* 0x000062002d2d7a20 */ /* 0x000fe20000400000 */
[----:B------:R-:W-:Y:S01]  /*1820*/  ISETP.GE.U32.AND.EX P6, PT, R104, RZ, PT, P6 ;  /* 0x000000ff6800720c */ /* 0x000fe20003fc6160 */
[----:B------:R-:W-:Y:S01]  /*1830*/  FADD R109, R109, -R52 ;  /* 0x800000346d6d7221 */ /* 0x000fe20000000000 */
[----:B------:R-:W-:Y:S02]  /*1840*/  FSEL R31, R31, -INF , !P4 ;  /* 0xff8000001f1f7808 */ /* 0x000fe40006000000 */
[----:B------:R-:W-:Y:S01]  /*1850*/  ISETP.GT.U32.AND P4, PT, R85, R16, PT ;  /* 0x000000105500720c */ /* 0x000fe20003f84070 */
[----:B------:R-:W-:-:S02]  /*1860*/  FMUL R64, R64, c[0x0][0x188] ;  /* 0x0000620040407a20 */ /* 0x000fc40000400000 */
[----:B------:R-:W-:Y:S01]  /*1870*/  FMUL R59, R109, 1.4426950216293334961 ;  /* 0x3fb8aa3b6d3b7820 */ /* 0x000fe20000400000 */
[----:B------:R-:W-:Y:S02]  /*1880*/  ISETP.GT.U32.AND.EX P4, PT, R96, RZ, PT, P4 ;  /* 0x000000ff6000720c */ /* 0x000fe40003f84140 */
[----:B------:R-:W-:Y:S02]  /*1890*/  FSEL R109, R45, -INF , !P6 ;  /* 0xff8000002d6d7808 */ /* 0x000fe40007000000 */
[----:B------:R-:W-:Y:S02]  /*18a0*/  ISETP.GT.U32.AND P3, PT, R105, R15, PT ;  /* 0x0000000f6900720c */ /* 0x000fe40003f64070 */
[----:B------:R-:W-:Y:S02]  /*18b0*/  FSEL R105, R64, -INF , !P4 ;  /* 0xff80000040697808 */ /* 0x000fe40006000000 */
[----:B------:R-:W-:Y:S02]  /*18c0*/  FMNMX R54, R60, R109, !PT ;  /* 0x0000006d3c367209 */ /* 0x000fe40007800000 */
[----:B0-----:R-:W-:-:S02]  /*18d0*/  FMNMX R53, R53, R46, !PT ;  /* 0x0000002e35357209 */ /* 0x001fc40007800000 */
[----:B------:R-:W-:Y:S01]  /*18e0*/  FMNMX R54, R105, R54, !PT ;  /* 0x0000003669367209 */ /* 0x000fe20007800000 */
[----:B------:R-:W-:Y:S01]  /*18f0*/  FADD R45, R57, -R52 ;  /* 0x80000034392d7221 */ /* 0x000fe20000000000 */
[----:B------:R-:W-:Y:S02]  /*1900*/  ISETP.GT.U32.AND.EX P0, PT, R104, RZ, PT, P0 ;  /* 0x000000ff6800720c */ /* 0x000fe40003f04100 */
[----:B------:R-:W-:Y:S02]  /*1910*/  FMNMX R54, R31, R54, !PT ;  /* 0x000000361f367209 */ /* 0x000fe40007800000 */
[----:B------:R-:W-:Y:S01]  /*1920*/  FMNMX R53, R53, R86, !PT ;  /* 0x0000005635357209 */ /* 0x000fe20007800000 */
[----:B------:R-:W-:Y:S01]  /*1930*/  FMUL R45, R45, 1.4426950216293334961 ;  /* 0x3fb8aa3b2d2d7820 */ /* 0x000fe20000400000 */
[----:B------:R-:W-:Y:S02]  /*1940*/  FSEL R44, R44, -INF , !P0 ;  /* 0xff8000002c2c7808 */ /* 0x000fe40004000000 */
[----:B------:R-:W-:Y:S01]  /*1950*/  FMNMX R54, R41, R54, !PT ;  /* 0x0000003629367209 */ /* 0x000fe20007800000 */
[----:B------:R-:W-:Y:S01]  /*1960*/  FADD R30, R30, -R53 ;  /* 0x800000351e1e7221 */ /* 0x000fe20000000000 */
[----:B------:R-:W-:Y:S01]  /*1970*/  ISETP.GT.U32.AND P0, PT, R102, R16, PT ;  /* 0x000000106600720c */ /* 0x000fe20003f04070 */
[----:B------:R-:W-:Y:S01]  /*1980*/  FMUL R116, R22, c[0x0][0x188] ;  /* 0x0000620016747a20 */ /* 0x000fe20000400000 */
[-C--:B------:R-:W-:Y:S01]  /*1990*/  ISETP.GT.U32.AND P6, PT, R85, R15.reuse, PT ;  /* 0x0000000f5500720c */ /* 0x080fe20003fc4070 */
[----:B------:R-:W-:Y:S01]  /*19a0*/  FMUL R22, R47, c[0x0][0x188] ;  /* 0x000062002f167a20 */ /* 0x000fe20000400000 */
[----:B------:R-:W-:Y:S01]  /*19b0*/  FMNMX R54, R21, R54, !PT ;  /* 0x0000003615367209 */ /* 0x000fe20007800000 */
[----:B------:R-:W-:Y:S01]  /*19c0*/  FMUL R61, R61, c[0x0][0x188] ;  /* 0x000062003d3d7a20 */ /* 0x000fe20000400000 */
[----:B------:R-:W-:Y:S01]  /*19d0*/  ISETP.GE.U32.AND.EX P1, PT, R104, RZ, PT, P1 ;  /* 0x000000ff6800720c */ /* 0x000fe20003f26110 */
[----:B------:R0:W-:Y:S01]  /*19e0*/  MUFU.EX2 R65, R45 ;  /* 0x0000002d00417308 */ /* 0x0001e20000000800 */
[----:B------:R-:W-:Y:S01]  /*19f0*/  ISETP.GT.U32.AND.EX P0, PT, R28, RZ, PT, P0 ;  /* 0x000000ff1c00720c */ /* 0x000fe20003f04100 */
[----:B------:R-:W-:Y:S01]  /*1a00*/  FADD R46, -R52, R87 ;  /* 0x00000057342e7221 */ /* 0x000fe20000000100 */
[----:B------:R-:W-:-:S02]  /*1a10*/  ISETP.GT.U32.AND P4, PT, R106, R15, PT ;  /* 0x0000000f6a00720c */ /* 0x000fc40003f84070 */
[----:B------:R-:W-:Y:S02]  /*1a20*/  FMNMX R54, R107, R54, !PT ;  /* 0x000000366b367209 */ /* 0x000fe40007800000 */
[----:B------:R-:W-:Y:S01]  /*1a30*/  ISETP.GT.U32.AND.EX P6, PT, R96, RZ, PT, P6 ;  /* 0x000000ff6000720c */ /* 0x000fe20003fc4160 */
[----:B0-----:R-:W-:Y:S01]  /*1a40*/  FMUL R45, R30, 1.4426950216293334961 ;  /* 0x3fb8aa3b1e2d7820 */ /* 0x001fe20000400000 */
[----:B------:R-:W-:Y:S01]  /*1a50*/  FSEL R22, R22, -INF , !P1 ;  /* 0xff80000016167808 */ /* 0x000fe20004800000 */
[----:B------:R-:W-:Y:S01]  /*1a60*/  FMUL R30, R66, c[0x0][0x188] ;  /* 0x00006200421e7a20 */ /* 0x000fe20000400000 */
[----:B------:R-:W-:Y:S01]  /*1a70*/  FSEL R61, R61, -INF , !P0 ;  /* 0xff8000003d3d7808 */ /* 0x000fe20004000000 */
[----:B------:R-:W-:Y:S01]  /*1a80*/  FMUL R46, R46, 1.4426950216293334961 ;  /* 0x3fb8aa3b2e2e7820 */ /* 0x000fe20000400000 */
[----:B------:R-:W-:Y:S01]  /*1a90*/  ISETP.GT.U32.AND.EX P4, PT, R89, RZ, PT, P4 ;  /* 0x000000ff5900720c */ /* 0x000fe20003f84140 */
[----:B------:R-:W-:Y:S01]  /*1aa0*/  FMUL R67, R67, c[0x0][0x188] ;  /* 0x0000620043437a20 */ /* 0x000fe20000400000 */
[----:B------:R-:W-:Y:S01]  /*1ab0*/  FSEL R30, R30, -INF , !P6 ;  /* 0xff8000001e1e7808 */ /* 0x000fe20007000000 */
[----:B------:R-:W-:Y:S01]  /*1ac0*/  FADD R55, R55, -R53 ;  /* 0x8000003537377221 */ /* 0x000fe20000000000 */
[----:B------:R-:W-:-:S02]  /*1ad0*/  FMNMX R47, R44, R22, !PT ;  /* 0x000000162c2f7209 */ /* 0x000fc40007800000 */
[----:B------:R-:W-:Y:S02]  /*1ae0*/  FMNMX R57, R61, R54, !PT ;  /* 0x000000363d397209 */ /* 0x000fe40007800000 */
[----:B------:R0:W-:Y:S01]  /*1af0*/  MUFU.EX2 R54, R46 ;  /* 0x0000002e00367308 */ /* 0x0001e20000000800 */
[----:B------:R-:W-:Y:S02]  /*1b00*/  ISETP.GT.U32.AND.EX P2, PT, R101, RZ, PT, P2 ;  /* 0x000000ff6500720c */ /* 0x000fe40003f44120 */
[----:B------:R-:W-:Y:S01]  /*1b10*/  FSEL R66, R67, -INF , !P4 ;  /* 0xff80000043427808 */ /* 0x000fe20006000000 */
[----:B------:R-:W-:Y:S01]  /*1b20*/  FMUL R23, R23, c[0x0][0x188] ;  /* 0x0000620017177a20 */ /* 0x000fe20000400000 */
[----:B------:R-:W-:Y:S01]  /*1b30*/  ISETP.GT.U32.AND P0, PT, R102, R15, PT ;  /* 0x0000000f6600720c */ /* 0x000fe20003f04070 */
[----:B0-----:R-:W-:Y:S01]  /*1b40*/  FMUL R46, R55, 1.4426950216293334961 ;  /* 0x3fb8aa3b372e7820 */ /* 0x001fe20000400000 */
[----:B------:R-:W-:Y:S02]  /*1b50*/  FMNMX R55, R30, R47, !PT ;  /* 0x0000002f1e377209 */ /* 0x000fe40007800000 */
[----:B------:R-:W-:-:S02]  /*1b60*/  ISETP.GT.U32.AND P5, PT, R88, R15, PT ;  /* 0x0000000f5800720c */ /* 0x000fc40003fa4070 */
[----:B------:R-:W-:Y:S02]  /*1b70*/  ISETP.GT.U32.AND.EX P3, PT, R103, RZ, PT, P3 ;  /* 0x000000ff6700720c */ /* 0x000fe40003f64130 */
[----:B------:R-:W-:Y:S02]  /*1b80*/  FSEL R116, R116, -INF , !P2 ;  /* 0xff80000074747808 */ /* 0x000fe40005000000 */
[----:B------:R-:W-:Y:S01]  /*1b90*/  FMNMX R55, R66, R55, !PT ;  /* 0x0000003742377209 */ /* 0x000fe20007800000 */
[----:B------:R-:W-:Y:S01]  /*1ba0*/  FMUL R62, R62, c[0x0][0x188] ;  /* 0x000062003e3e7a20 */ /* 0x000fe20000400000 */
[----:B------:R-:W-:Y:S02]  /*1bb0*/  ISETP.GT.U32.AND.EX P0, PT, R28, RZ, PT, P0 ;  /* 0x000000ff1c00720c */ /* 0x000fe40003f04100 */
[----:B------:R-:W-:Y:S02]  /*1bc0*/  ISETP.GT.U32.AND.EX P5, PT, R90, RZ, PT, P5 ;  /* 0x000000ff5a00720c */ /* 0x000fe40003fa4150 */
[----:B------:R-:W-:-:S02]  /*1bd0*/  FSEL R28, R23, -INF , !P3 ;  /* 0xff800000171c7808 */ /* 0x000fc40005800000 */
[----:B------:R-:W-:Y:S01]  /*1be0*/  FMNMX R55, R116, R55, !PT ;  /* 0x0000003774377209 */ /* 0x000fe20007800000 */
[--C-:B------:R-:W-:Y:S01]  /*1bf0*/  FADD R58, R58, -R53.reuse ;  /* 0x800000353a3a7221 */ /* 0x100fe20000000000 */
[----:B------:R-:W-:Y:S01]  /*1c00*/  FSEL R62, R62, -INF , !P5 ;  /* 0xff8000003e3e7808 */ /* 0x000fe20006800000 */
[----:B------:R-:W-:Y:S01]  /*1c10*/  FADD R108, R108, -R52 ;  /* 0x800000346c6c7221 */ /* 0x000fe20000000000 */
[----:B------:R-:W-:Y:S01]  /*1c20*/  FMNMX R55, R28, R55, !PT ;  /* 0x000000371c377209 */ /* 0x000fe20007800000 */
[----:B------:R-:W-:Y:S02]  /*1c30*/  FMUL R63, R63, c[0x0][0x188] ;  /* 0x000062003f3f7a20 */ /* 0x000fe40000400000 */
[----:B------:R-:W-:Y:S01]  /*1c40*/  FMUL R67, R58, 1.4426950216293334961 ;  /* 0x3fb8aa3b3a437820 */ /* 0x000fe20000400000 */
[----:B------:R-:W-:Y:S01]  /*1c50*/  FMNMX R55, R62, R55, !PT ;  /* 0x000000373e377209 */ /* 0x000fe20007800000 */
[----:B------:R-:W-:Y:S01]  /*1c60*/  FMUL R42, R108, 1.4426950216293334961 ;  /* 0x3fb8aa3b6c2a7820 */ /* 0x000fe20000400000 */
[----:B------:R-:W-:Y:S01]  /*1c70*/  FSEL R108, R63, -INF , !P0 ;  /* 0xff8000003f6c7808 */ /* 0x000fe20004000000 */
[----:B------:R-:W-:Y:S01]  /*1c80*/  FADD R58, R20, -R53 ;  /* 0x80000035143a7221 */ /* 0x000fe20000000000 */
[----:B------:R-:W0:Y:S02]  /*1c90*/  SHFL.BFLY PT, R102, R57, 0x2, 0x1f ;  /* 0x0c401f0039667f89 */ /* 0x000e2400000e0000 */
[----:B------:R-:W-:Y:S01]  /*1ca0*/  FMNMX R55, R108, R55, !PT ;  /* 0x000000376c377209 */ /* 0x000fe20007800000 */
[----:B------:R-:W-:-:S02]  /*1cb0*/  FMUL R58, R58, 1.4426950216293334961 ;  /* 0x3fb8aa3b3a3a7820 */ /* 0x000fc40000400000 */
[----:B------:R-:W-:Y:S02]  /*1cc0*/  FADD R23, R112, -R53 ;  /* 0x8000003570177221 */ /* 0x000fe40000000000 */
[----:B------:R1:W-:Y:S02]  /*1cd0*/  MUFU.EX2 R112, R58 ;  /* 0x0000003a00707308 */ /* 0x0003e40000000800 */
[----:B-1----:R-:W1:Y:S01]  /*1ce0*/  SHFL.BFLY PT, R58, R55, 0x2, 0x1f ;  /* 0x0c401f00373a7f89 */ /* 0x002e6200000e0000 */
[----:B------:R-:W-:Y:S01]  /*1cf0*/  FMUL R23, R23, 1.4426950216293334961 ;  /* 0x3fb8aa3b17177820 */ /* 0x000fe20000400000 */
[----:B0-----:R-:W-:-:S04]  /*1d00*/  FMNMX R57, R57, R102, !PT ;  /* 0x0000006639397209 */ /* 0x001fc80007800000 */
[----:B------:R0:W-:Y:S01]  /*1d10*/  MUFU.EX2 R89, R23 ;  /* 0x0000001700597308 */ /* 0x0001e20000000800 */
[----:B------:R-:W2:Y:S01]  /*1d20*/  SHFL.BFLY PT, R20, R57, 0x1, 0x1f ;  /* 0x0c201f0039147f89 */ /* 0x000ea200000e0000 */
[----:B-1----:R-:W-:-:S05]  /*1d30*/  FMNMX R58, R55, R58, !PT ;  /* 0x0000003a373a7209 */ /* 0x002fca0007800000 */
[----:B0-----:R-:W0:Y:S01]  /*1d40*/  SHFL.BFLY PT, R23, R58, 0x1, 0x1f ;  /* 0x0c201f003a177f89 */ /* 0x001e2200000e0000 */
[----:B------:R-:W-:-:S03]  /*1d50*/  FADD R56, R56, -R53 ;  /* 0x8000003538387221 */ /* 0x000fc60000000000 */
[----:B---3--:R-:W-:Y:S04]  /*1d60*/  STS.U16 [R14+0x1000], R91 ;  /* 0x0010005b0e007388 */ /* 0x008fe80000000400 */
[----:B------:R-:W-:Y:S01]  /*1d70*/  STS.U16 [R14+0x1200], R29 ;  /* 0x0012001d0e007388 */ /* 0x000fe20000000400 */
[----:B--2---:R-:W-:-:S03]  /*1d80*/  FMNMX R20, R57, R20, !PT ;  /* 0x0000001439147209 */ /* 0x004fc60007800000 */
[----:B------:R1:W-:Y:S04]  /*1d90*/  STS.U16 [R3+0x1100], R40 ;  /* 0x0011002803007388 */ /* 0x0003e80000000400 */
[----:B----4-:R2:W-:Y:S01]  /*1da0*/  STS.U16 [R3+0x1300], R100 ;  /* 0x0013006403007388 */ /* 0x0105e20000000400 */
[----:B------:R-:W-:Y:S01]  /*1db0*/  FMUL R96, R56, 1.4426950216293334961 ;  /* 0x3fb8aa3b38607820 */ /* 0x000fe20000400000 */
[----:B------:R-:W-:Y:S01]  /*1dc0*/  FMNMX R56, R20, R97, !PT ;  /* 0x0000006114387209 */ /* 0x000fe20007800000 */
[----:B------:R-:W-:Y:S01]  /*1dd0*/  FADD R20, -R53, R86 ;  /* 0x0000005635147221 */ /* 0x000fe20000000100 */
[----:B0-----:R-:W-:-:S03]  /*1de0*/  FMNMX R23, R58, R23, !PT ;  /* 0x000000173a177209 */ /* 0x001fc60007800000 */
[----:B------:R-:W-:Y:S01]  /*1df0*/  FMUL R20, R20, 1.4426950216293334961 ;  /* 0x3fb8aa3b14147820 */ /* 0x000fe20000400000 */
[----:B------:R-:W-:-:S03]  /*1e00*/  FMNMX R55, R23, R84, !PT ;  /* 0x0000005417377209 */ /* 0x000fc60007800000 */
[----:B------:R0:W-:Y:S01]  /*1e10*/  MUFU.EX2 R57, R20 ;  /* 0x0000001400397308 */ /* 0x0001e20000000800 */
[--C-:B------:R-:W-:Y:S02]  /*1e20*/  FADD R31, R31, -R56.reuse ;  /* 0x800000381f1f7221 */ /* 0x100fe40000000000 */
[----:B------:R-:W-:Y:S02]  /*1e30*/  FADD R21, R21, -R56 ;  /* 0x8000003815157221 */ /* 0x000fe40000000000 */
[--C-:B------:R-:W-:Y:S02]  /*1e40*/  FADD R22, R22, -R55.reuse ;  /* 0x8000003716167221 */ /* 0x100fe40000000000 */
[----:B------:R-:W-:Y:S02]  /*1e50*/  FADD R30, R30, -R55 ;  /* 0x800000371e1e7221 */ /* 0x000fe40000000000 */
[----:B0-----:R-:W-:Y:S02]  /*1e60*/  FADD R20, -R56, R97 ;  /* 0x0000006138147221 */ /* 0x001fe40000000100 */
[----:B------:R-:W-:-:S02]  /*1e70*/  FADD R110, R110, -R53 ;  /* 0x800000356e6e7221 */ /* 0x000fc40000000000 */
[----:B------:R-:W-:Y:S02]  /*1e80*/  FMUL R31, R31, 1.4426950216293334961 ;  /* 0x3fb8aa3b1f1f7820 */ /* 0x000fe40000400000 */
[----:B------:R-:W-:Y:S02]  /*1e90*/  FMUL R21, R21, 1.4426950216293334961 ;  /* 0x3fb8aa3b15157820 */ /* 0x000fe40000400000 */
[----:B------:R-:W-:Y:S02]  /*1ea0*/  FMUL R20, R20, 1.4426950216293334961 ;  /* 0x3fb8aa3b14147820 */ /* 0x000fe40000400000 */
[----:B------:R-:W-:Y:S02]  /*1eb0*/  FMUL R22, R22, 1.4426950216293334961 ;  /* 0x3fb8aa3b16167820 */ /* 0x000fe40000400000 */
[----:B------:R-:W-:Y:S02]  /*1ec0*/  FMUL R30, R30, 1.4426950216293334961 ;  /* 0x3fb8aa3b1e1e7820 */ /* 0x000fe40000400000 */
[----:B------:R-:W-:-:S02]  /*1ed0*/  FADD R66, R66, -R55 ;  /* 0x8000003742427221 */ /* 0x000fc40000000000 */
[----:B------:R-:W-:Y:S02]  /*1ee0*/  FADD R28, R28, -R55 ;  /* 0x800000371c1c7221 */ /* 0x000fe40000000000 */
[----:B------:R-:W-:Y:S02]  /*1ef0*/  FADD R111, R111, -R52 ;  /* 0x800000346f6f7221 */ /* 0x000fe40000000000 */
[----:B------:R-:W-:Y:S01]  /*1f00*/  FMUL R90, R110, 1.4426950216293334961 ;  /* 0x3fb8aa3b6e5a7820 */ /* 0x000fe20000400000 */
[----:B------:R-:W-:Y:S01]  /*1f10*/  MUFU.EX2 R102, R31 ;  /* 0x0000001f00667308 */ /* 0x000fe20000000800 */
[----:B------:R-:W-:Y:S02]  /*1f20*/  FMUL R110, R66, 1.4426950216293334961 ;  /* 0x3fb8aa3b426e7820 */ /* 0x000fe40000400000 */
[----:B------:R-:W-:Y:S02]  /*1f30*/  FMUL R66, R28, 1.4426950216293334961 ;  /* 0x3fb8aa3b1c427820 */ /* 0x000fe40000400000 */
[----:B------:R-:W-:-:S02]  /*1f40*/  FMUL R43, R111, 1.4426950216293334961 ;  /* 0x3fb8aa3b6f2b7820 */ /* 0x000fc40000400000 */
[----:B------:R-:W-:Y:S01]  /*1f50*/  FADD R41, R41, -R56 ;  /* 0x8000003829297221 */ /* 0x000fe20000000000 */
[----:B------:R-:W-:Y:S01]  /*1f60*/  MUFU.EX2 R86, R21 ;  /* 0x0000001500567308 */ /* 0x000fe20000000800 */
[----:B------:R-:W-:Y:S02]  /*1f70*/  FADD R113, R113, -R52 ;  /* 0x8000003471717221 */ /* 0x000fe40000000000 */
[----:B------:R-:W-:-:S05]  /*1f80*/  FMUL R41, R41, 1.4426950216293334961 ;  /* 0x3fb8aa3b29297820 */ /* 0x000fca0000400000 */
[----:B------:R-:W-:Y:S01]  /*1f90*/  MUFU.EX2 R58, R20 ;  /* 0x00000014003a7308 */ /* 0x000fe20000000800 */
[----:B------:R-:W-:-:S07]  /*1fa0*/  FADD R44, R44, -R55 ;  /* 0x800000372c2c7221 */ /* 0x000fce0000000000 */
[----:B------:R0:W-:Y:S01]  /*1fb0*/  MUFU.EX2 R104, R22 ;  /* 0x0000001600687308 */ /* 0x0001e20000000800 */
[----:B------:R-:W-:Y:S07]  /*1fc0*/  BAR.SYNC.DEFER_BLOCKING 0x0 ;  /* 0x0000000000007b1d */ /* 0x000fee0000010000 */
[----:B------:R3:W-:Y:S01]  /*1fd0*/  MUFU.EX2 R97, R30 ;  /* 0x0000001e00617308 */ /* 0x0007e20000000800 */
[--C-:B------:R-:W-:Y:S02]  /*1fe0*/  FADD R60, R60, -R56.reuse ;  /* 0x800000383c3c7221 */ /* 0x100fe40000000000 */
[----:B------:R-:W-:-:S02]  /*1ff0*/  FADD R109, R109, -R56 ;  /* 0x800000386d6d7221 */ /* 0x000fc40000000000 */
[----:B------:R-:W-:-:S03]  /*2000*/  FMUL R106, R113, 1.4426950216293334961 ;  /* 0x3fb8aa3b716a7820 */ /* 0x000fc60000400000 */
[----:B------:R-:W-:Y:S01]  /*2010*/  MUFU.EX2 R42, R42 ;  /* 0x0000002a002a7308 */ /* 0x000fe20000000800 */
[----:B------:R-:W-:Y:S01]  /*2020*/  FADD R114, R114, -R53 ;  /* 0x8000003572727221 */ /* 0x000fe20000000000 */
[----:B0-----:R-:W0:Y:S04]  /*2030*/  LDSM.16.M88.4 R20, [R13+0x1000] ;  /* 0x001000000d14783b */ /* 0x001e280000000200 */
[----:B---3--:R-:W3:Y:S02]  /*2040*/  LDSM.16.M88.4 R28, [R13+0x1200] ;  /* 0x001200000d1c783b */ /* 0x008ee40000000200 */
[----:B------:R-:W1:Y:S01]  /*2050*/  MUFU.EX2 R43, R43 ;  /* 0x0000002b002b7308 */ /* 0x000e620000000800 */
[----:B------:R-:W-:Y:S02]  /*2060*/  FADD R105, R105, -R56 ;  /* 0x8000003869697221 */ /* 0x000fe40000000000 */
[----:B------:R-:W-:-:S02]  /*2070*/  FMUL R60, R60, 1.4426950216293334961 ;  /* 0x3fb8aa3b3c3c7820 */ /* 0x000fc40000400000 */
[----:B------:R-:W-:-:S03]  /*2080*/  FMUL R109, R109, 1.4426950216293334961 ;  /* 0x3fb8aa3b6d6d7820 */ /* 0x000fc60000400000 */
[----:B------:R-:W-:Y:S01]  /*2090*/  MUFU.EX2 R47, R67 ;  /* 0x00000043002f7308 */ /* 0x000fe20000000800 */
[----:B------:R-:W-:Y:S02]  /*20a0*/  FMUL R101, R105, 1.4426950216293334961 ;  /* 0x3fb8aa3b69657820 */ /* 0x000fe40000400000 */
[----:B------:R-:W-:-:S05]  /*20b0*/  FMUL R87, R114, 1.4426950216293334961 ;  /* 0x3fb8aa3b72577820 */ /* 0x000fca0000400000 */
[----:B------:R-:W-:Y:S01]  /*20c0*/  MUFU.EX2 R45, R45 ;  /* 0x0000002d002d7308 */ /* 0x000fe20000000800 */
[----:B------:R-:W-:-:S07]  /*20d0*/  FADD R115, R115, -R52 ;  /* 0x8000003473737221 */ /* 0x000fce0000000000 */
[----:B------:R-:W4:Y:S08]  /*20e0*/  MUFU.EX2 R46, R46 ;  /* 0x0000002e002e7308 */ /* 0x000f300000000800 */
[----:B------:R5:W-:Y:S01]  /*20f0*/  MUFU.EX2 R67, R41 ;  /* 0x0000002900437308 */ /* 0x000be20000000800 */
[----:B------:R-:W-:-:S07]  /*2100*/  FADD R116, R116, -R55 ;  /* 0x8000003774747221 */ /* 0x000fce0000000000 */
[----:B------:R-:W0:Y:S01]  /*2110*/  MUFU.EX2 R59, R59 ;  /* 0x0000003b003b7308 */ /* 0x000e220000000800 */
[----:B-----5:R-:W-:Y:S02]  /*2120*/  FMUL R41, R44, 1.4426950216293334961 ;  /* 0x3fb8aa3b2c297820 */ /* 0x020fe40000400000 */
[----:B------:R-:W-:-:S05]  /*2130*/  FMUL R85, R115, 1.4426950216293334961 ;  /* 0x3fb8aa3b73557820 */ /* 0x000fca0000400000 */
[----:B------:R-:W5:Y:S01]  /*2140*/  MUFU.EX2 R106, R106 ;  /* 0x0000006a006a7308 */ /* 0x000f620000000800 */
[----:B------:R-:W-:-:S07]  /*2150*/  FADD R119, R119, -R52 ;  /* 0x8000003477777221 */ /* 0x000fce0000000000 */
[----:B------:R0:W-:Y:S01]  /*2160*/  MUFU.EX2 R103, R60 ;  /* 0x0000003c00677308 */ /* 0x0001e20000000800 */
[----:B------:R-:W-:-:S07]  /*2170*/  FMUL R63, R116, 1.4426950216293334961 ;  /* 0x3fb8aa3b743f7820 */ /* 0x000fce0000400000 */
[----:B------:R-:W0:Y:S01]  /*2180*/  MUFU.EX2 R114, R109 ;  /* 0x0000006d00727308 */ /* 0x000e220000000800 */
[----:B-1----:R-:W-:-:S07]  /*2190*/  FADD R40, R42, R43 ;  /* 0x0000002b2a287221 */ /* 0x002fce0000000000 */
[----:B------:R-:W1:Y:S01]  /*21a0*/  MUFU.EX2 R41, R41 ;  /* 0x0000002900297308 */ /* 0x000e620000000800 */
[----:B------:R-:W-:Y:S01]  /*21b0*/  FMUL R88, R119, 1.4426950216293334961 ;  /* 0x3fb8aa3b77587820 */ /* 0x000fe20000400000 */
[----:B------:R-:W-:Y:S01]  /*21c0*/  F2FP.BF16.PACK_AB R44, R43, R42 ;  /* 0x0000002a2b2c723e */ /* 0x000fe200000010ff */
[----:B------:R-:W-:-:S05]  /*21d0*/  FADD R117, R117, -R52 ;  /* 0x8000003475757221 */ /* 0x000fca0000000000 */
[----:B------:R-:W1:Y:S01]  /*21e0*/  MUFU.EX2 R101, R101 ;  /* 0x0000006500657308 */ /* 0x000e620000000800 */
[----:B----4-:R-:W-:Y:S02]  /*21f0*/  FADD R42, R45, R46 ;  /* 0x0000002e2d2a7221 */ /* 0x010fe40000000000 */
[----:B------:R-:W-:Y:S02]  /*2200*/  FADD R107, R107, -R56 ;  /* 0x800000386b6b7221 */ /* 0x000fe40000000000 */
[----:B------:R-:W-:-:S03]  /*2210*/  FADD R62, R62, -R55 ;  /* 0x800000373e3e7221 */ /* 0x000fc60000000000 */
[----:B------:R-:W4:Y:S01]  /*2220*/  MUFU.EX2 R110, R110 ;  /* 0x0000006e006e7308 */ /* 0x000f220000000800 */
[----:B0-----:R-:W-:Y:S02]  /*2230*/  FADD R43, R59, R40 ;  /* 0x000000283b2b7221 */ /* 0x001fe40000000000 */
[----:B------:R-:W-:Y:S01]  /*2240*/  FMUL R64, R117, 1.4426950216293334961 ;  /* 0x3fb8aa3b75407820 */ /* 0x000fe20000400000 */
[----:B------:R-:W-:Y:S01]  /*2250*/  F2FP.BF16.PACK_AB R45, R46, R45 ;  /* 0x0000002d2e2d723e */ /* 0x000fe200000010ff */
[----:B------:R-:W-:-:S03]  /*2260*/  FADD R91, R47, R42 ;  /* 0x0000002a2f5b7221 */ /* 0x000fc60000000000 */
[----:B------:R-:W0:Y:S01]  /*2270*/  MUFU.EX2 R85, R85 ;  /* 0x0000005500557308 */ /* 0x000e220000000800 */
[----:B------:R-:W-:Y:S01]  /*2280*/  FMUL R60, R107, 1.4426950216293334961 ;  /* 0x3fb8aa3b6b3c7820 */ /* 0x000fe20000400000 */
[----:B-----5:R-:W-:Y:S01]  /*2290*/  F2FP.BF16.PACK_AB R46, R106, R59 ;  /* 0x0000003b6a2e723e */ /* 0x020fe200000010ff */
[----:B------:R-:W-:Y:S02]  /*22a0*/  FADD R61, R61, -R56 ;  /* 0x800000383d3d7221 */ /* 0x000fe40000000000 */
[----:B------:R-:W-:-:S03]  /*22b0*/  FMUL R62, R62, 1.4426950216293334961 ;  /* 0x3fb8aa3b3e3e7820 */ /* 0x000fc60000400000 */
[----:B------:R-:W5:Y:S01]  /*22c0*/  MUFU.EX2 R63, R63 ;  /* 0x0000003f003f7308 */ /* 0x000f620000000800 */
[----:B------:R-:W-:Y:S02]  /*22d0*/  FADD R40, -R55, R84 ;  /* 0x0000005437287221 */ /* 0x000fe40000000100 */
[----:B------:R-:W-:Y:S02]  /*22e0*/  FADD R108, R108, -R55 ;  /* 0x800000376c6c7221 */ /* 0x000fe40000000000 */
[----:B------:R-:W-:Y:S02]  /*22f0*/  FADD R84, R106, R43 ;  /* 0x0000002b6a547221 */ /* 0x000fe40000000000 */
[----:B------:R-:W-:Y:S01]  /*2300*/  FADD R42, R103, R114 ;  /* 0x00000072672a7221 */ /* 0x000fe20000000000 */
[----:B------:R-:W0:Y:S01]  /*2310*/  MUFU.EX2 R88, R88 ;  /* 0x0000005800587308 */ /* 0x000e220000000800 */
[----:B-1----:R-:W-:Y:S01]  /*2320*/  FADD R106, R41, R104 ;  /* 0x00000068296a7221 */ /* 0x002fe20000000000 */
[C---:B------:R-:W-:Y:S01]  /*2330*/  F2FP.BF16.PACK_AB R47, R112.reuse, R47 ;  /* 0x0000002f702f723e */ /* 0x040fe200000010ff */
[----:B--2---:R-:W-:-:S02]  /*2340*/  FADD R100, R112, R91 ;  /* 0x0000005b70647221 */ /* 0x004fc40000000000 */
[----:B------:R-:W-:-:S03]  /*2350*/  FMUL R61, R61, 1.4426950216293334961 ;  /* 0x3fb8aa3b3d3d7820 */ /* 0x000fc60000400000 */
[----:B------:R-:W1:Y:S01]  /*2360*/  MUFU.EX2 R96, R96 ;  /* 0x0000006000607308 */ /* 0x000e620000000800 */
[----:B------:R-:W-:Y:S01]  /*2370*/  FMUL R59, R40, 1.4426950216293334961 ;  /* 0x3fb8aa3b283b7820 */ /* 0x000fe20000400000 */
[----:B------:R-:W-:Y:S01]  /*2380*/  F2FP.BF16.PACK_AB R40, R114, R103 ;  /* 0x000000677228723e */ /* 0x000fe200000010ff */
[C---:B------:R-:W-:Y:S02]  /*2390*/  FMUL R32, R54.reuse, R32 ;  /* 0x0000002036207220 */ /* 0x040fe40000400000 */
[----:B------:R-:W-:-:S03]  /*23a0*/  FMUL R33, R54, R33 ;  /* 0x0000002136217220 */ /* 0x000fc60000400000 */
[----:B------:R-:W2:Y:S01]  /*23b0*/  MUFU.EX2 R66, R66 ;  /* 0x0000004200427308 */ /* 0x000ea20000000800 */
[C---:B------:R-:W-:Y:S02]  /*23c0*/  FMUL R34, R57.reuse, R34 ;  /* 0x0000002239227220 */ /* 0x040fe40000400000 */
[C---:B------:R-:W-:Y:S02]  /*23d0*/  FMUL R35, R57.reuse, R35 ;  /* 0x0000002339237220 */ /* 0x040fe40000400000 */
[C---:B------:R-:W-:Y:S02]  /*23e0*/  FMUL R48, R54.reuse, R48 ;  /* 0x0000003036307220 */ /* 0x040fe40000400000 */
[----:B------:R-:W-:Y:S01]  /*23f0*/  FMUL R49, R54, R49 ;  /* 0x0000003136317220 */ /* 0x000fe20000400000 */
[----:B------:R-:W0:Y:S01]  /*2400*/  MUFU.EX2 R64, R64 ;  /* 0x0000004000407308 */ /* 0x000e220000000800 */
[C---:B------:R-:W-:Y:S02]  /*2410*/  FMUL R50, R57.reuse, R50 ;  /* 0x0000003239327220 */ /* 0x040fe40000400000 */
[----:B------:R-:W-:-:S02]  /*2420*/  FMUL R51, R57, R51 ;  /* 0x0000003339337220 */ /* 0x000fc40000400000 */
[----:B------:R-:W-:Y:S02]  /*2430*/  FMUL R91, R108, 1.4426950216293334961 ;  /* 0x3fb8aa3b6c5b7820 */ /* 0x000fe40000400000 */
[----:B------:R-:W-:Y:S01]  /*2440*/  FADD R43, R101, R42 ;  /* 0x0000002a652b7221 */ /* 0x000fe20000000000 */
[----:B------:R-:W0:Y:S01]  /*2450*/  MUFU.EX2 R87, R87 ;  /* 0x0000005700577308 */ /* 0x000e220000000800 */
[----:B------:R-:W-:Y:S01]  /*2460*/  FADD R103, R97, R106 ;  /* 0x0000006a61677221 */ /* 0x000fe20000000000 */
[C---:B------:R-:W-:Y:S01]  /*2470*/  F2FP.BF16.PACK_AB R42, R102.reuse, R101 ;  /* 0x00000065662a723e */ /* 0x040fe200000010ff */
[----:B------:R-:W-:-:S05]  /*2480*/  FADD R106, R102, R43 ;  /* 0x0000002b666a7221 */ /* 0x000fca0000000000 */
[----:B------:R-:W0:Y:S01]  /*2490*/  MUFU.EX2 R60, R60 ;  /* 0x0000003c003c7308 */ /* 0x000e220000000800 */
[C---:B----4-:R-:W-:Y:S01]  /*24a0*/  FADD R102, R110.reuse, R103 ;  /* 0x000000676e667221 */ /* 0x050fe20000000000 */
[C---:B------:R-:W-:Y:S06]  /*24b0*/  HMMA.16816.F32.BF16 R32, R44.reuse, R20, R32 ;  /* 0x000000142c20723c */ /* 0x040fec0000041820 */
[----:B------:R-:W4:Y:S02]  /*24c0*/  MUFU.EX2 R62, R62 ;  /* 0x0000003e003e7308 */ /* 0x000f240000000800 */
[----:B---3--:R-:W-:Y:S01]  /*24d0*/  HMMA.16816.F32.BF16 R48, R44, R28, R48 ;  /* 0x0000001c2c30723c */ /* 0x008fe20000041830 */
[----:B------:R-:W-:Y:S01]  /*24e0*/  F2FP.BF16.PACK_AB R43, R110, R97 ;  /* 0x000000616e2b723e */ /* 0x000fe200000010ff */
[----:B------:R-:W-:-:S04]  /*24f0*/  FADD R97, R67, R106 ;  /* 0x0000006a43617221 */ /* 0x000fc80000000000 */
[----:B------:R-:W3:Y:S01]  /*2500*/  MUFU.EX2 R90, R90 ;  /* 0x0000005a005a7308 */ /* 0x000ee20000000800 */
[----:B0-----:R-:W-:Y:S02]  /*2510*/  FADD R45, R85, R84 ;  /* 0x00000054552d7221 */ /* 0x001fe40000000000 */
[----:B------:R-:W-:-:S05]  /*2520*/  FADD R47, R89, R100 ;  /* 0x00000064592f7221 */ /* 0x000fca0000000000 */
[----:B------:R-:W0:Y:S01]  /*2530*/  MUFU.EX2 R61, R61 ;  /* 0x0000003d003d7308 */ /* 0x000e220000000800 */
[----:B-----5:R-:W-:-:S07]  /*2540*/  FADD R101, R63, R102 ;  /* 0x000000663f657221 */ /* 0x020fce0000000000 */
[----:B------:R-:W5:Y:S01]  /*2550*/  MUFU.EX2 R91, R91 ;  /* 0x0000005b005b7308 */ /* 0x000f620000000800 */
[----:B------:R-:W-:Y:S02]  /*2560*/  FADD R45, R88, R45 ;  /* 0x0000002d582d7221 */ /* 0x000fe40000000000 */
[----:B-1----:R-:W-:Y:S02]  /*2570*/  FADD R44, R96, R47 ;  /* 0x0000002f602c7221 */ /* 0x002fe40000000000 */
[----:B------:R-:W-:Y:S02]  /*2580*/  FADD R97, R86, R97 ;  /* 0x0000006156617221 */ /* 0x000fe40000000000 */
[----:B--2---:R-:W-:Y:S01]  /*2590*/  FADD R101, R66, R101 ;  /* 0x0000006542657221 */ /* 0x004fe20000000000 */
[----:B------:R-:W1:Y:S01]  /*25a0*/  MUFU.EX2 R59, R59 ;  /* 0x0000003b003b7308 */ /* 0x000e620000000800 */
[----:B------:R-:W-:Y:S02]  /*25b0*/  FADD R46, R64, R45 ;  /* 0x0000002d402e7221 */ /* 0x000fe40000000000 */
[----:B------:R-:W-:-:S02]  /*25c0*/  FADD R45, R87, R44 ;  /* 0x0000002c572d7221 */ /* 0x000fc40000000000 */
[----:B------:R-:W-:Y:S02]  /*25d0*/  FADD R44, R60, R97 ;  /* 0x000000613c2c7221 */ /* 0x000fe40000000000 */
[----:B----4-:R-:W-:Y:S02]  /*25e0*/  FADD R102, R62, R101 ;  /* 0x000000653e667221 */ /* 0x010fe40000000000 */
[----:B------:R-:W-:Y:S02]  /*25f0*/  FADD R84, R65, R46 ;  /* 0x0000002e41547221 */ /* 0x000fe40000000000 */
[----:B---3--:R-:W-:Y:S02]  /*2600*/  FADD R97, R90, R45 ;  /* 0x0000002d5a617221 */ /* 0x008fe40000000000 */
[----:B0-----:R-:W-:Y:S02]  /*2610*/  FADD R100, R61, R44 ;  /* 0x0000002c3d647221 */ /* 0x001fe40000000000 */
[----:B-----5:R-:W-:Y:S01]  /*2620*/  FADD R102, R91, R102 ;  /* 0x000000665b667221 */ /* 0x020fe20000000000 */
[----:B------:R-:W-:Y:S01]  /*2630*/  F2FP.BF16.PACK_AB R41, R104, R41 ;  /* 0x000000296829723e */ /* 0x000fe200000010ff */
[----:B------:R-:W0:Y:S04]  /*2640*/  SHFL.BFLY PT, R101, R84, 0x2, 0x1f ;  /* 0x0c401f0054657f89 */ /* 0x000e2800000e0000 */
[----:B------:R-:W2:Y:S04]  /*2650*/  SHFL.BFLY PT, R104, R97, 0x2, 0x1f ;  /* 0x0c401f0061687f89 */ /* 0x000ea800000e0000 */
[----:B------:R-:W3:Y:S04]  /*2660*/  SHFL.BFLY PT, R103, R100, 0x2, 0x1f ;  /* 0x0c401f0064677f89 */ /* 0x000ee800000e0000 */
[----:B------:R-:W4:Y:S01]  /*2670*/  SHFL.BFLY PT, R105, R102, 0x2, 0x1f ;  /* 0x0c401f0066697f89 */ /* 0x000f2200000e0000 */
[----:B------:R-:W-:-:S02]  /*2680*/  FMUL R36, R58, R36 ;  /* 0x000000243a247220 */ /* 0x000fc40000400000 */
[----:B------:R-:W-:Y:S02]  /*2690*/  FMUL R37, R58, R37 ;  /* 0x000000253a257220 */ /* 0x000fe40000400000 */
[C---:B-1----:R-:W-:Y:S02]  /*26a0*/  FMUL R38, R59.reuse, R38 ;  /* 0x000000263b267220 */ /* 0x042fe40000400000 */
[----:B------:R-:W-:-:S07]  /*26b0*/  FMUL R39, R59, R39 ;  /* 0x000000273b277220 */ /* 0x000fce0000400000 */
[----:B------:R-:W-:Y:S01]  /*26c0*/  HMMA.16816.F32.BF16 R36, R40, R20, R36 ;  /* 0x000000142824723c */ /* 0x000fe20000041824 */
[----:B------:R-:W-:Y:S01]  /*26d0*/  FMUL R24, R58, R24 ;  /* 0x000000183a187220 */ /* 0x000fe20000400000 */
[----:B------:R-:W-:Y:S01]  /*26e0*/  F2FP.BF16.PACK_AB R44, R88, R85 ;  /* 0x00000055582c723e */ /* 0x000fe200000010ff */
[----:B------:R-:W-:Y:S01]  /*26f0*/  FMUL R25, R58, R25 ;  /* 0x000000193a197220 */ /* 0x000fe20000400000 */
[----:B------:R-:W-:Y:S01]  /*2700*/  F2FP.BF16.PACK_AB R45, R96, R89 ;  /* 0x00000059602d723e */ /* 0x000fe200000010ff */
[----:B------:R-:W-:Y:S01]  /*2710*/  FMUL R26, R59, R26 ;  /* 0x0000001a3b1a7220 */ /* 0x000fe20000400000 */
[----:B------:R-:W-:Y:S01]  /*2720*/  F2FP.BF16.PACK_AB R46, R65, R64 ;  /* 0x00000040412e723e */ /* 0x000fe200000010ff */
[----:B------:R-:W-:Y:S01]  /*2730*/  FMUL R27, R59, R27 ;  /* 0x0000001b3b1b7220 */ /* 0x000fe20000400000 */
[----:B------:R-:W-:Y:S01]  /*2740*/  F2FP.BF16.PACK_AB R47, R90, R87 ;  /* 0x000000575a2f723e */ /* 0x000fe200000010ff */
[----:B0-----:R-:W-:Y:S02]  /*2750*/  FADD R101, R84, R101 ;  /* 0x0000006554657221 */ /* 0x001fe40000000000 */
[----:B--2---:R-:W-:-:S02]  /*2760*/  FADD R104, R97, R104 ;  /* 0x0000006861687221 */ /* 0x004fc40000000000 */
[----:B---3--:R-:W-:Y:S02]  /*2770*/  FADD R103, R100, R103 ;  /* 0x0000006764677221 */ /* 0x008fe40000000000 */
[----:B----4-:R-:W-:Y:S01]  /*2780*/  FADD R105, R102, R105 ;  /* 0x0000006966697221 */ /* 0x010fe20000000000 */
[----:B------:R-:W-:Y:S01]  /*2790*/  UIADD3 UR4, UP0, UR4, 0x20, URZ ;  /* 0x0000002004047890 */ /* 0x000fe2000ff1e03f */
[----:B------:R-:W-:Y:S01]  /*27a0*/  HMMA.16816.F32.BF16 R24, R40, R28, R24 ;  /* 0x0000001c2818723c */ /* 0x000fe20000041818 */
[----:B------:R-:W0:Y:S02]  /*27b0*/  SHFL.BFLY PT, R20, R101, 0x1, 0x1f ;  /* 0x0c201f0065147f89 */ /* 0x000e2400000e0000 */
[----:B------:R-:W-:Y:S02]  /*27c0*/  UIADD3.X UR5, URZ, UR5, URZ, UP0, !UPT ;  /* 0x000000053f057290 */ /* 0x000fe400087fe43f */
[----:B------:R-:W1:Y:S02]  /*27d0*/  SHFL.BFLY PT, R21, R104, 0x1, 0x1f ;  /* 0x0c201f0068157f89 */ /* 0x000e6400000e0000 */
[----:B------:R-:W-:Y:S01]  /*27e0*/  F2FP.BF16.PACK_AB R40, R86, R67 ;  /* 0x000000435628723e */ /* 0x000fe200000010ff */
[----:B------:R-:W-:Y:S01]  /*27f0*/  HMMA.16816.F32.BF16 R32, R44, R22, R32 ;  /* 0x000000162c20723c */ /* 0x000fe20000041820 */
[----:B------:R-:W-:Y:S01]  /*2800*/  F2FP.BF16.PACK_AB R41, R66, R63 ;  /* 0x0000003f4229723e */ /* 0x000fe200000010ff */
[----:B------:R-:W2:Y:S01]  /*2810*/  SHFL.BFLY PT, R28, R103, 0x1, 0x1f ;  /* 0x0c201f00671c7f89 */ /* 0x000ea200000e0000 */
[----:B------:R-:W-:-:S02]  /*2820*/  F2FP.BF16.PACK_AB R42, R61, R60 ;  /* 0x0000003c3d2a723e */ /* 0x000fc400000010ff */
[----:B------:R-:W-:-:S03]  /*2830*/  F2FP.BF16.PACK_AB R43, R91, R62 ;  /* 0x0000003e5b2b723e */ /* 0x000fc600000010ff */
[----:B------:R-:W-:Y:S01]  /*2840*/  HMMA.16816.F32.BF16 R48, R44, R30, R48 ;  /* 0x0000001e2c30723c */ /* 0x000fe20000041830 */
[----:B------:R-:W3:Y:S01]  /*2850*/  SHFL.BFLY PT, R44, R105, 0x1, 0x1f ;  /* 0x0c201f00692c7f89 */ /* 0x000ee200000e0000 */
[----:B------:R-:W-:-:S06]  /*2860*/  ISETP.LE.U32.AND P0, PT, R4, UR4, PT ;  /* 0x0000000404007c0c */ /* 0x000fcc000bf03070 */
[----:B------:R-:W-:Y:S07]  /*2870*/  HMMA.16816.F32.BF16 R36, R40, R22, R36 ;  /* 0x000000162824723c */ /* 0x000fee0000041824 */
[----:B------:R-:W-:-:S05]  /*2880*/  IMAD.U32 R23, RZ, RZ, UR5 ;  /* 0x00000005ff177e24 */ /* 0x000fca000f8e00ff */
[----:B------:R-:W-:Y:S01]  /*2890*/  ISETP.GE.U32.AND.EX P0, PT, R23, RZ, PT, P0 ;  /* 0x000000ff1700720c */ /* 0x000fe20003f06100 */
[----:B0-----:R-:W-:Y:S01]  /*28a0*/  FADD R20, R101, R20 ;  /* 0x0000001465147221 */ /* 0x001fe20000000000 */
[----:B------:R-:W-:Y:S01]  /*28b0*/  MOV R22, 0x20 ;  /* 0x0000002000167802 */ /* 0x000fe20000000f00 */
[----:B-1----:R-:W-:Y:S01]  /*28c0*/  FADD R21, R104, R21 ;  /* 0x0000001568157221 */ /* 0x002fe20000000000 */
[----:B------:R-:W-:Y:S01]  /*28d0*/  HMMA.16816.F32.BF16 R24, R40, R30, R24 ;  /* 0x0000001e2818723c */ /* 0x000fe20000041818 */
[----:B--2---:R-:W-:Y:S02]  /*28e0*/  FADD R28, R103, R28 ;  /* 0x0000001c671c7221 */ /* 0x004fe40000000000 */
[----:B---3--:R-:W-:Y:S01]  /*28f0*/  FADD R44, R105, R44 ;  /* 0x0000002c692c7221 */ /* 0x008fe20000000000 */
[----:B------:R-:W-:Y:S01]  /*2900*/  MOV R87, R52 ;  /* 0x0000003400577202 */ /* 0x000fe20000000f00 */
[C---:B------:R-:W-:Y:S01]  /*2910*/  IMAD R11, R22.reuse, c[0x0][0x1b4], R11 ;  /* 0x00006d00160b7a24 */ /* 0x040fe200078e020b */
[----:B------:R-:W-:Y:S01]  /*2920*/  MOV R97, R56 ;  /* 0x0000003800617202 */ /* 0x000fe20000000f00 */
[----:B------:R-:W-:-:S02]  /*2930*/  IMAD R12, R22, c[0x0][0x1a4], R12 ;  /* 0x00006900160c7a24 */ /* 0x000fc400078e020c */
[----:B------:R-:W-:Y:S02]  /*2940*/  FFMA R69, R54, R69, R20 ;  /* 0x0000004536457223 */ /* 0x000fe40000000014 */
[----:B------:R-:W-:Y:S02]  /*2950*/  FFMA R68, R57, R68, R21 ;  /* 0x0000004439447223 */ /* 0x000fe40000000015 */
[----:B------:R-:W-:Y:S02]  /*2960*/  FFMA R19, R58, R19, R28 ;  /* 0x000000133a137223 */ /* 0x000fe4000000001c */
[----:B------:R-:W-:Y:S02]  /*2970*/  FFMA R18, R59, R18, R44 ;  /* 0x000000123b127223 */ /* 0x000fe4000000002c */
[----:B------:R-:W-:Y:S02]  /*2980*/  IMAD.MOV.U32 R86, RZ, RZ, R53 ;  /* 0x000000ffff567224 */ /* 0x000fe400078e0035 */
[----:B------:R-:W-:Y:S01]  /*2990*/  IMAD.MOV.U32 R84, RZ, RZ, R55 ;  /* 0x000000ffff547224 */ /* 0x000fe200078e0037 */
[----:B------:R-:W-:Y:S01]  /*29a0*/  @P0 CALL.REL.NOINC `(.L_x_0) ;  /* 0x0000001000000944 */ /* 0x000fe20003c00000 */
[----:B------:R-:W-:Y:S05]  /*29b0*/  BRA `(.L_x_1) ;  /* 0xffffe47000007947 */ /* 0x000fea000383ffff */
.L_x_0:
[----:B------:R-:W-:Y:S01]  /*29c0*/  LOP3.LUT R3, R0, 0x70, RZ, 0xc0, !PT ;  /* 0x0000007000037812 */ /* 0x000fe200078ec0ff */
[----:B------:R-:W-:Y:S01]  /*29d0*/  FMUL R8, R68, 8388608 ;  /* 0x4b00000044087820 */ /* 0x000fe20000400000 */
[----:B------:R-:W-:Y:S01]  /*29e0*/  LOP3.LUT R6, R6, 0x38, RZ, 0xc0, !PT ;  /* 0x0000003806067812 */ /* 0x000fe200078ec0ff */
[----:B------:R-:W-:Y:S01]  /*29f0*/  IMAD R14, R72, c[0x0][0x1c4], RZ ;  /* 0x00007100480e7a24 */ /* 0x000fe200078e02ff */
[----:B------:R-:W-:Y:S01]  /*2a00*/  LOP3.LUT R4, R0, 0xc, RZ, 0xc0, !PT ;  /* 0x0000000c00047812 */ /* 0x000fe200078ec0ff */
[----:B------:R-:W-:Y:S01]  /*2a10*/  IMAD.MOV.U32 R28, RZ, RZ, R38 ;  /* 0x000000ffff1c7224 */ /* 0x000fe200078e0026 */
[----:B------:R-:W-:Y:S01]  /*2a20*/  FSETP.GEU.AND P3, PT, R69, 1.175494350822287508e-38, PT ;  /* 0x008000004500780b */ /* 0x000fe20003f6e000 */
[----:B------:R-:W-:Y:S01]  /*2a30*/  IMAD R23, R3, 0x4, R6 ;  /* 0x0000000403177824 */ /* 0x000fe200078e0206 */
[C---:B------:R-:W-:Y:S01]  /*2a40*/  LEA R29, R4.reuse, R3, 0x5 ;  /* 0x00000003041d7211 */ /* 0x040fe200078e28ff */
[----:B------:R-:W-:Y:S01]  /*2a50*/  FMUL R3, R69, 8388608 ;  /* 0x4b00000045037820 */ /* 0x000fe20000400000 */
[----:B------:R-:W-:Y:S01]  /*2a60*/  MOV R40, R24 ;  /* 0x0000001800287202 */ /* 0x000fe20000000f00 */
[----:B------:R-:W-:Y:S01]  /*2a70*/  IMAD R22, R4, 0x2, R7 ;  /* 0x0000000204167824 */ /* 0x000fe200078e0207 */
[----:B------:R-:W-:Y:S01]  /*2a80*/  MOV R24, R26 ;  /* 0x0000001a00187202 */ /* 0x000fe20000000f00 */
[----:B------:R-:W-:Y:S01]  /*2a90*/  IMAD R7, R2, c[0x0][0x1c0], RZ ;  /* 0x0000700002077a24 */ /* 0x000fe200078e02ff */
[----:B------:R-:W-:Y:S01]  /*2aa0*/  FSEL R3, R3, R69, !P3 ;  /* 0x0000004503037208 */ /* 0x000fe20005800000 */
[----:B------:R-:W-:Y:S01]  /*2ab0*/  IMAD.MOV.U32 R38, RZ, RZ, R25 ;  /* 0x000000ffff267224 */ /* 0x000fe200078e0019 */
[----:B------:R-:W-:Y:S01]  /*2ac0*/  MOV R26, R19 ;  /* 0x00000013001a7202 */ /* 0x000fe20000000f00 */
[----:B------:R-:W-:Y:S01]  /*2ad0*/  IMAD.SHL.U32 R6, R7, 0x2, RZ ;  /* 0x0000000207067824 */ /* 0x000fe200078e00ff */
[----:B------:R-:W-:Y:S01]  /*2ae0*/  FSETP.GEU.AND P4, PT, R68, 1.175494350822287508e-38, PT ;  /* 0x008000004400780b */ /* 0x000fe20003f8e000 */
[----:B------:R-:W-:Y:S01]  /*2af0*/  IMAD.MOV.U32 R25, RZ, RZ, R18 ;  /* 0x000000ffff197224 */ /* 0x000fe200078e0012 */
[----:B------:R-:W-:Y:S01]  /*2b00*/  IADD3 R4, R3, -0x3f3504f3, RZ ;  /* 0xc0cafb0d03047810 */ /* 0x000fe20007ffe0ff */
[----:B------:R-:W-:Y:S01]  /*2b10*/  FMUL R9, R26, 8388608 ;  /* 0x4b0000001a097820 */ /* 0x000fe20000400000 */
[----:B------:R-:W-:Y:S01]  /*2b20*/  FSEL R8, R8, R68, !P4 ;  /* 0x0000004408087208 */ /* 0x000fe20006000000 */
[----:B------:R-:W-:Y:S01]  /*2b30*/  FMUL R10, R25, 8388608 ;  /* 0x4b000000190a7820 */ /* 0x000fe20000400000 */
[----:B------:R-:W-:Y:S01]  /*2b40*/  FSETP.GEU.AND P0, PT, R26, 1.175494350822287508e-38, PT ;  /* 0x008000001a00780b */ /* 0x000fe20003f0e000 */
[----:B------:R-:W-:Y:S01]  /*2b50*/  IMAD.HI R7, R7, 0x2, RZ ;  /* 0x0000000207077827 */ /* 0x000fe200078e02ff */
[----:B------:R-:W-:Y:S01]  /*2b60*/  LOP3.LUT R16, R4, 0xff800000, RZ, 0xc0, !PT ;  /* 0xff80000004107812 */ /* 0x000fe200078ec0ff */
[----:B------:R-:W-:Y:S01]  /*2b70*/  BAR.SYNC.DEFER_BLOCKING 0x0 ;  /* 0x0000000000007b1d */ /* 0x000fe20000010000 */
[----:B------:R-:W-:Y:S01]  /*2b80*/  IADD3 R4, R8, -0x3f3504f3, RZ ;  /* 0xc0cafb0d08047810 */ /* 0x000fe20007ffe0ff */
[----:B------:R-:W-:Y:S01]  /*2b90*/  IMAD.MOV.U32 R44, RZ, RZ, R32 ;  /* 0x000000ffff2c7224 */ /* 0x000fe200078e0020 */
[----:B------:R-:W-:Y:S01]  /*2ba0*/  FSEL R9, R9, R26, !P0 ;  /* 0x0000001a09097208 */ /* 0x000fe20004000000 */
[----:B------:R-:W-:Y:S01]  /*2bb0*/  IMAD R2, R2, c[0x0][0x1cc], RZ ;  /* 0x0000730002027a24 */ /* 0x000fe200078e02ff */
[----:B------:R-:W-:Y:S01]  /*2bc0*/  SHF.L.U32 R11, R14, 0x1, RZ ;  /* 0x000000010e0b7819 */ /* 0x000fe200000006ff */
[----:B------:R0:W1:Y:S01]  /*2bd0*/  I2F R12, R16 ;  /* 0x00000010000c7306 */ /* 0x0000620000201400 */
[----:B------:R-:W-:Y:S01]  /*2be0*/  LOP3.LUT R17, R4, 0xff800000, RZ, 0xc0, !PT ;  /* 0xff80000004117812 */ /* 0x000fe200078ec0ff */
[----:B------:R-:W-:Y:S01]  /*2bf0*/  IMAD.HI R14, R14, 0x2, RZ ;  /* 0x000000020e0e7827 */ /* 0x000fe200078e02ff */
[----:B------:R-:W-:-:S02]  /*2c00*/  IADD3 R4, R9, -0x3f3504f3, RZ ;  /* 0xc0cafb0d09047810 */ /* 0x000fc40007ffe0ff */
[----:B------:R-:W-:Y:S02]  /*2c10*/  IADD3 R6, P5, P6, R11, c[0x0][0x178], R6 ;  /* 0x00005e000b067a10 */ /* 0x000fe40007ebe006 */
[----:B------:R-:W-:Y:S01]  /*2c20*/  FSEL R11, RZ, -23, P3 ;  /* 0xc1b80000ff0b7808 */ /* 0x000fe20001800000 */
[----:B------:R2:W3:Y:S01]  /*2c30*/  I2F R13, R17 ;  /* 0x00000011000d7306 */ /* 0x0004e20000201400 */
[----:B------:R-:W-:Y:S01]  /*2c40*/  LOP3.LUT R18, R4, 0xff800000, RZ, 0xc0, !PT ;  /* 0xff80000004127812 */ /* 0x000fe200078ec0ff */
[----:B0-----:R-:W-:Y:S01]  /*2c50*/  IMAD.IADD R16, R3, 0x1, -R16 ;  /* 0x0000000103107824 */ /* 0x001fe200078e0a10 */
[C---:B------:R-:W-:Y:S02]  /*2c60*/  FSETP.GT.AND P3, PT, |R25|.reuse, 8.50705917302346158658e+37, PT ;  /* 0x7e8000001900780b */ /* 0x040fe40003f64200 */
[----:B------:R-:W-:Y:S01]  /*2c70*/  LEA R70, R70, R73, 0x1 ;  /* 0x0000004946467211 */ /* 0x000fe200078e08ff */
[----:B------:R-:W-:Y:S01]  /*2c80*/  FADD R16, R16, -1 ;  /* 0xbf80000010107421 */ /* 0x000fe20000000000 */
[----:B------:R-:W-:Y:S01]  /*2c90*/  SHF.R.S32.HI R21, RZ, 0x4, R0 ;  /* 0x00000004ff157819 */ /* 0x000fe20000011400 */
[----:B------:R-:W0:Y:S01]  /*2ca0*/  I2F R15, R18 ;  /* 0x00000012000f7306 */ /* 0x000e220000201400 */
[C---:B------:R-:W-:Y:S01]  /*2cb0*/  FSETP.GEU.AND P1, PT, R25.reuse, 1.175494350822287508e-38, PT ;  /* 0x008000001900780b */ /* 0x040fe20003f2e000 */
[----:B-1----:R-:W-:Y:S01]  /*2cc0*/  FFMA.FTZ R11, R12, 1.1920928955078125e-07, R11 ;  /* 0x340000000c0b7823 */ /* 0x002fe2000001000b */
[----:B------:R-:W-:Y:S01]  /*2cd0*/  FSETP.GEU.AND P2, PT, |R25|, 1.175494350822287508e-38, PT ;  /* 0x008000001900780b */ /* 0x000fe20003f4e200 */
[----:B--2---:R-:W-:Y:S01]  /*2ce0*/  IMAD.IADD R17, R8, 0x1, -R17 ;  /* 0x0000000108117824 */ /* 0x004fe200078e0a11 */
[----:B------:R-:W-:-:S02]  /*2cf0*/  SHF.L.U32 R19, R70, 0x2, RZ ;  /* 0x0000000246137819 */ /* 0x000fc400000006ff */
[----:B------:R-:W-:Y:S01]  /*2d00*/  SGXT R4, R21, 0x1 ;  /* 0x000000011504781a */ /* 0x000fe20000000200 */
[----:B------:R-:W-:Y:S01]  /*2d10*/  @P3 FMUL R27, R27, 0.25 ;  /* 0x3e8000001b1b3820 */ /* 0x000fe20000400000 */
[----:B------:R-:W-:Y:S01]  /*2d20*/  FSEL R10, R10, R25, !P1 ;  /* 0x000000190a0a7208 */ /* 0x000fe20004800000 */
[----:B------:R-:W-:Y:S01]  /*2d30*/  @P3 FMUL R25, R25, 0.25 ;  /* 0x3e80000019193820 */ /* 0x000fe20000400000 */
[----:B------:R-:W-:Y:S01]  /*2d40*/  IADD3.X R7, R14, c[0x0][0x17c], R7, P5, P6 ;  /* 0x00005f000e077a10 */ /* 0x000fe20002fec407 */
[----:B------:R-:W-:Y:S01]  /*2d50*/  @P3 FMUL R24, R24, 0.25 ;  /* 0x3e80000018183820 */ /* 0x000fe20000400000 */
[----:B------:R-:W-:Y:S01]  /*2d60*/  FSEL R12, RZ, -23, P4 ;  /* 0xc1b80000ff0c7808 */ /* 0x000fe20002000000 */
[----:B------:R-:W-:Y:S01]  /*2d70*/  @P3 FMUL R39, R39, 0.25 ;  /* 0x3e80000027273820 */ /* 0x000fe20000400000 */
[----:B------:R-:W-:Y:S01]  /*2d80*/  FSETP.GT.AND P5, PT, |R69|, 8.50705917302346158658e+37, PT ;  /* 0x7e8000004500780b */ /* 0x000fe20003fa4200 */
[----:B------:R-:W-:Y:S01]  /*2d90*/  @!P2 FMUL R25, R25, 16777216 ;  /* 0x4b8000001919a820 */ /* 0x000fe20000400000 */
[----:B------:R-:W-:Y:S01]  /*2da0*/  MOV R42, R36 ;  /* 0x00000024002a7202 */ /* 0x000fe20000000f00 */
[----:B------:R-:W-:Y:S01]  /*2db0*/  @P3 FMUL R28, R28, 0.25 ;  /* 0x3e8000001c1c3820 */ /* 0x000fe20000400000 */
[----:B------:R-:W-:Y:S01]  /*2dc0*/  FSETP.GT.AND P4, PT, |R68|, 8.50705917302346158658e+37, PT ;  /* 0x7e8000004400780b */ /* 0x000fe20003f84200 */
[----:B---3--:R-:W-:Y:S01]  /*2dd0*/  FFMA.FTZ R12, R13, 1.1920928955078125e-07, R12 ;  /* 0x340000000d0c7823 */ /* 0x008fe2000001000c */
[----:B------:R-:W-:Y:S01]  /*2de0*/  SHF.R.U32.HI R20, RZ, 0x1, R0 ;  /* 0x00000001ff147819 */ /* 0x000fe20000011600 */
[----:B------:R-:W-:Y:S01]  /*2df0*/  @!P2 FMUL R27, R27, 16777216 ;  /* 0x4b8000001b1ba820 */ /* 0x000fe20000400000 */
[----:B------:R-:W-:Y:S01]  /*2e00*/  LOP3.LUT R36, R19, 0x408, R4, 0x78, !PT ;  /* 0x0000040813247812 */ /* 0x000fe200078e7804 */
[----:B------:R-:W-:Y:S01]  /*2e10*/  @!P2 FMUL R24, R24, 16777216 ;  /* 0x4b8000001818a820 */ /* 0x000fe20000400000 */
[----:B------:R-:W-:Y:S01]  /*2e20*/  IADD3 R0, R10, -0x3f3504f3, RZ ;  /* 0xc0cafb0d0a007810 */ /* 0x000fe20007ffe0ff */
[----:B------:R-:W-:Y:S01]  /*2e30*/  @!P2 FMUL R39, R39, 16777216 ;  /* 0x4b8000002727a820 */ /* 0x000fe20000400000 */
[----:B------:R-:W-:Y:S01]  /*2e40*/  FSEL R19, RZ, -23, P1 ;  /* 0xc1b80000ff137808 */ /* 0x000fe20000800000 */
[----:B------:R-:W-:Y:S01]  /*2e50*/  @!P2 FMUL R28, R28, 16777216 ;  /* 0x4b8000001c1ca820 */ /* 0x000fe20000400000 */
[C---:B------:R-:W-:Y:S01]  /*2e60*/  FSETP.GEU.AND P1, PT, |R69|.reuse, 1.175494350822287508e-38, PT ;  /* 0x008000004500780b */ /* 0x040fe20003f2e200 */
[----:B------:R-:W-:Y:S01]  /*2e70*/  @P5 FMUL R69, R69, 0.25 ;  /* 0x3e80000045455820 */ /* 0x000fe20000400000 */
[C---:B------:R-:W-:Y:S01]  /*2e80*/  FSETP.GEU.AND P6, PT, |R68|.reuse, 1.175494350822287508e-38, PT ;  /* 0x008000004400780b */ /* 0x040fe20003fce200 */
[----:B------:R-:W-:Y:S01]  /*2e90*/  @P4 FMUL R68, R68, 0.25 ;  /* 0x3e80000044444820 */ /* 0x000fe20000400000 */
[----:B------:R-:W-:Y:S01]  /*2ea0*/  FSEL R14, RZ, -23, P0 ;  /* 0xc1b80000ff0e7808 */ /* 0x000fe20000000000 */
[----:B------:R-:W-:Y:S01]  /*2eb0*/  IMAD.U32 R4, R29, 0x8, R22 ;  /* 0x000000081d047824 */ /* 0x000fe200078e0016 */
[----:B------:R-:W-:Y:S01]  /*2ec0*/  LOP3.LUT R21, R0, 0xff800000, RZ, 0xc0, !PT ;  /* 0xff80000000157812 */ /* 0x000fe200078ec0ff */
[----:B------:R-:W-:Y:S01]  /*2ed0*/  @P5 FMUL R49, R49, 0.25 ;  /* 0x3e80000031315820 */ /* 0x000fe20000400000 */
[----:B------:R-:W-:Y:S01]  /*2ee0*/  FSETP.GT.AND P0, PT, |R26|, 8.50705917302346158658e+37, PT ;  /* 0x7e8000001a00780b */ /* 0x000fe20003f04200 */
[----:B0-----:R-:W-:Y:S01]  /*2ef0*/  FFMA.FTZ R13, R15, 1.1920928955078125e-07, R14 ;  /* 0x340000000f0d7823 */ /* 0x001fe2000001000e */
[----:B------:R-:W-:Y:S01]  /*2f00*/  LOP3.LUT R0, R20, 0x4, RZ, 0xc0, !PT ;  /* 0x0000000414007812 */ /* 0x000fe200078ec0ff */
[----:B------:R-:W0:Y:S01]  /*2f10*/  MUFU.RCP R15, R25 ;  /* 0x00000019000f7308 */ /* 0x000e220000001000 */
[----:B------:R-:W-:Y:S01]  /*2f20*/  FSETP.GEU.AND P2, PT, |R26|, 1.175494350822287508e-38, PT ;  /* 0x008000001a00780b */ /* 0x000fe20003f4e200 */
[----:B------:R-:W-:Y:S01]  /*2f30*/  @!P1 FMUL R69, R69, 16777216 ;  /* 0x4b80000045459820 */ /* 0x000fe20000400000 */
[----:B------:R-:W-:Y:S01]  /*2f40*/  IADD3 R0, R0, R23, RZ ;  /* 0x0000001700007210 */ /* 0x000fe20007ffe0ff */
[----:B------:R-:W-:Y:S01]  /*2f50*/  @!P6 FMUL R68, R68, 16777216 ;  /* 0x4b8000004444e820 */ /* 0x000fe20000400000 */
[----:B------:R-:W-:Y:S01]  /*2f60*/  IADD3 R18, R9, -R18, RZ ;  /* 0x8000001209127210 */ /* 0x000fe20007ffe0ff */
[----:B------:R-:W-:Y:S01]  /*2f70*/  @P5 FMUL R48, R48, 0.25 ;  /* 0x3e80000030305820 */ /* 0x000fe20000400000 */
[----:B------:R-:W-:Y:S01]  /*2f80*/  FSETP.NEU.AND P3, PT, R3, RZ, PT ;  /* 0x000000ff0300720b */ /* 0x000fe20003f6d000 */
[----:B------:R-:W1:Y:S01]  /*2f90*/  I2F R20, R21 ;  /* 0x0000001500147306 */ /* 0x000e620000201400 */
[----:B------:R-:W-:-:S02]  /*2fa0*/  @P4 FMUL R34, R34, 0.25 ;  /* 0x3e80000022224820 */ /* 0x000fc40000400000 */
[----:B------:R-:W-:Y:S02]  /*2fb0*/  @P0 FMUL R26, R26, 0.25 ;  /* 0x3e8000001a1a0820 */ /* 0x000fe40000400000 */
[----:B------:R-:W-:Y:S02]  /*2fc0*/  @P5 FMUL R33, R33, 0.25 ;  /* 0x3e80000021215820 */ /* 0x000fe40000400000 */
[----:B------:R-:W-:Y:S01]  /*2fd0*/  @!P2 FMUL R26, R26, 16777216 ;  /* 0x4b8000001a1aa820 */ /* 0x000fe20000400000 */
[----:B------:R-:W2:Y:S01]  /*2fe0*/  MUFU.RCP R23, R69 ;  /* 0x0000004500177308 */ /* 0x000ea20000001000 */
[----:B0-----:R-:W-:Y:S02]  /*2ff0*/  FMUL R25, R15, R28 ;  /* 0x0000001c0f197220 */ /* 0x001fe40000400000 */
[----:B------:R-:W-:Y:S01]  /*3000*/  @P5 FMUL R44, R44, 0.25 ;  /* 0x3e8000002c2c5820 */ /* 0x000fe20000400000 */
[----:B------:R-:W-:Y:S01]  /*3010*/  ISETP.GE.U32.AND P5, PT, R9, 0x7f800000, PT ;  /* 0x7f8000000900780c */ /* 0x000fe20003fa6070 */
[----:B------:R-:W-:-:S02]  /*3020*/  @P4 FMUL R51, R51, 0.25 ;  /* 0x3e80000033334820 */ /* 0x000fc40000400000 */
[----:B------:R-:W-:Y:S01]  /*3030*/  @P4 FMUL R50, R50, 0.25 ;  /* 0x3e80000032324820 */ /* 0x000fe20000400000 */
[----:B------:R-:W0:Y:S01]  /*3040*/  MUFU.RCP R22, R68 ;  /* 0x0000004400167308 */ /* 0x000e220000001000 */
[----:B-1----:R-:W-:Y:S02]  /*3050*/  FFMA.FTZ R14, R20, 1.1920928955078125e-07, R19 ;  /* 0x34000000140e7823 */ /* 0x002fe40000010013 */
[C---:B------:R-:W-:Y:S02]  /*3060*/  FMUL R20, R15.reuse, R24 ;  /* 0x000000180f147220 */ /* 0x040fe40000400000 */
[C---:B------:R-:W-:Y:S02]  /*3070*/  FMUL R19, R15.reuse, R27 ;  /* 0x0000001b0f137220 */ /* 0x040fe40000400000 */
[----:B------:R-:W-:Y:S02]  /*3080*/  FMUL R24, R15, R39 ;  /* 0x000000270f187220 */ /* 0x000fe40000400000 */
[----:B------:R-:W1:Y:S01]  /*3090*/  MUFU.RCP R15, R26 ;  /* 0x0000001a000f7308 */ /* 0x000e620000001000 */
[----:B------:R-:W-:Y:S01]  /*30a0*/  @P4 FMUL R35, R35, 0.25 ;  /* 0x3e80000023234820 */ /* 0x000fe20000400000 */
[----:B------:R-:W-:Y:S01]  /*30b0*/  ISETP.GE.U32.AND P4, PT, R10, 0x7f800000, PT ;  /* 0x7f8000000a00780c */ /* 0x000fe20003f86070 */
[----:B------:R-:W-:-:S02]  /*30c0*/  @!P1 FMUL R49, R49, 16777216 ;  /* 0x4b80000031319820 */ /* 0x000fc40000400000 */
[----:B------:R-:W-:Y:S02]  /*30d0*/  @!P1 FMUL R48, R48, 16777216 ;  /* 0x4b80000030309820 */ /* 0x000fe40000400000 */
[----:B------:R-:W-:Y:S02]  /*30e0*/  @!P6 FMUL R34, R34, 16777216 ;  /* 0x4b8000002222e820 */ /* 0x000fe40000400000 */
[----:B------:R-:W-:Y:S02]  /*30f0*/  @!P1 FMUL R33, R33, 16777216 ;  /* 0x4b80000021219820 */ /* 0x000fe40000400000 */
[----:B------:R-:W-:Y:S01]  /*3100*/  @!P1 FMUL R44, R44, 16777216 ;  /* 0x4b8000002c2c9820 */ /* 0x000fe20000400000 */
[----:B------:R-:W-:Y:S01]  /*3110*/  ISETP.GE.U32.AND P1, PT, R8, 0x7f800000, PT ;  /* 0x7f8000000800780c */ /* 0x000fe20003f26070 */
[----:B------:R-:W-:Y:S02]  /*3120*/  @!P6 FMUL R51, R51, 16777216 ;  /* 0x4b8000003333e820 */ /* 0x000fe40000400000 */
[----:B------:R-:W-:-:S02]  /*3130*/  @!P6 FMUL R50, R50, 16777216 ;  /* 0x4b8000003232e820 */ /* 0x000fc40000400000 */
[----:B------:R-:W-:Y:S02]  /*3140*/  @!P6 FMUL R35, R35, 16777216 ;  /* 0x4b8000002323e820 */ /* 0x000fe40000400000 */
[C---:B--2---:R-:W-:Y:S02]  /*3150*/  FMUL R29, R23.reuse, R49 ;  /* 0x00000031171d7220 */ /* 0x044fe40000400000 */
[----:B------:R-:W-:Y:S02]  /*3160*/  FMUL R30, R23, R48 ;  /* 0x00000030171e7220 */ /* 0x000fe40000400000 */
[----:B0-----:R-:W-:Y:S02]  /*3170*/  FMUL R32, R22, R34 ;  /* 0x0000002216207220 */ /* 0x001fe40000400000 */
[----:B------:R-:W-:Y:S02]  /*3180*/  @P0 FMUL R38, R38, 0.25 ;  /* 0x3e80000026260820 */ /* 0x000fe40000400000 */
[----:B------:R-:W-:-:S02]  /*3190*/  @P0 FMUL R40, R40, 0.25 ;  /* 0x3e80000028280820 */ /* 0x000fc40000400000 */
[----:B------:R-:W-:Y:S02]  /*31a0*/  @P0 FMUL R37, R37, 0.25 ;  /* 0x3e80000025250820 */ /* 0x000fe40000400000 */
[C---:B------:R-:W-:Y:S02]  /*31b0*/  FMUL R33, R23.reuse, R33 ;  /* 0x0000002117217220 */ /* 0x040fe40000400000 */
[----:B------:R-:W-:Y:S02]  /*31c0*/  FMUL R34, R23, R44 ;  /* 0x0000002c17227220 */ /* 0x000fe40000400000 */
[----:B------:R-:W-:Y:S01]  /*31d0*/  @P0 FMUL R42, R42, 0.25 ;  /* 0x3e8000002a2a0820 */ /* 0x000fe20000400000 */
[----:B------:R-:W-:Y:S01]  /*31e0*/  ISETP.GE.U32.AND P0, PT, R3, 0x7f800000, PT ;  /* 0x7f8000000300780c */ /* 0x000fe20003f06070 */
[C---:B------:R-:W-:Y:S01]  /*31f0*/  FMUL R27, R22.reuse, R51 ;  /* 0x00000033161b7220 */ /* 0x040fe20000400000 */
[----:B------:R-:W-:Y:S01]  /*3200*/  F2FP.BF16.PACK_AB R34, R33, R34 ;  /* 0x000000222122723e */ /* 0x000fe200000010ff */
[C---:B------:R-:W-:Y:S01]  /*3210*/  FMUL R28, R22.reuse, R50 ;  /* 0x00000032161c7220 */ /* 0x040fe20000400000 */
[----:B------:R-:W-:Y:S01]  /*3220*/  MOV R51, c[0x0][0x1c8] ;  /* 0x0000720000337a02 */ /* 0x000fe20000000f00 */
[----:B------:R-:W-:Y:S01]  /*3230*/  FMUL R31, R22, R35 ;  /* 0x00000023161f7220 */ /* 0x000fe20000400000 */
[----:B------:R-:W-:Y:S01]  /*3240*/  F2FP.BF16.PACK_AB R35, R29, R30 ;  /* 0x0000001e1d23723e */ /* 0x000fe200000010ff */
[----:B------:R-:W-:Y:S01]  /*3250*/  @!P2 FMUL R38, R38, 16777216 ;  /* 0x4b8000002626a820 */ /* 0x000fe20000400000 */
[----:B------:R-:W-:Y:S01]  /*3260*/  MOV R30, 0x3dc6b27f ;  /* 0x3dc6b27f001e7802 */ /* 0x000fe20000000f00 */
[----:B------:R-:W-:Y:S01]  /*3270*/  @!P2 FMUL R40, R40, 16777216 ;  /* 0x4b8000002828a820 */ /* 0x000fe20000400000 */
[----:B------:R-:W-:Y:S01]  /*3280*/  F2FP.BF16.PACK_AB R33, R27, R28 ;  /* 0x0000001c1b21723e */ /* 0x000fe200000010ff */
[----:B------:R-:W-:Y:S01]  /*3290*/  @!P2 FMUL R37, R37, 16777216 ;  /* 0x4b8000002525a820 */ /* 0x000fe20000400000 */
[----:B------:R-:W-:Y:S01]  /*32a0*/  F2FP.BF16.PACK_AB R27, R19, R20 ;  /* 0x00000014131b723e */ /* 0x000fe200000010ff */
[----:B------:R-:W-:Y:S01]  /*32b0*/  @!P2 FMUL R42, R42, 16777216 ;  /* 0x4b8000002a2aa820 */ /* 0x000fe20000400000 */
[----:B------:R-:W-:Y:S01]  /*32c0*/  F2FP.BF16.PACK_AB R32, R31, R32 ;  /* 0x000000201f20723e */ /* 0x000fe200000010ff */
[----:B------:R-:W-:Y:S01]  /*32d0*/  FADD R17, R17, -1 ;  /* 0xbf80000011117421 */ /* 0x000fe20000000000 */
[----:B------:R-:W-:Y:S01]  /*32e0*/  LOP3.LUT R28, R36, 0x10, RZ, 0x3c, !PT ;  /* 0x00000010241c7812 */ /* 0x000fe200078e3cff */
[C---:B-1----:R-:W-:Y:S01]  /*32f0*/  FMUL R22, R15.reuse, R38 ;  /* 0x000000260f167220 */ /* 0x042fe20000400000 */
[----:B------:R-:W-:Y:S01]  /*3300*/  STS.64 [R36], R34 ;  /* 0x0000002224007388 */ /* 0x000fe20000000a00 */
[C---:B------:R-:W-:Y:S01]  /*3310*/  FMUL R23, R15.reuse, R40 ;  /* 0x000000280f177220 */ /* 0x040fe20000400000 */
[----:B------:R-:W-:Y:S01]  /*3320*/  FSETP.NEU.AND P2, PT, R8, RZ, PT ;  /* 0x000000ff0800720b */ /* 0x000fe20003f4d000 */
[----:B------:R-:W-:-:S02]  /*3330*/  FMUL R26, R15, R37 ;  /* 0x000000250f1a7220 */ /* 0x000fc40000400000 */
[----:B------:R-:W-:Y:S01]  /*3340*/  FMUL R15, R15, R42 ;  /* 0x0000002a0f0f7220 */ /* 0x000fe20000400000 */
[----:B------:R-:W-:Y:S01]  /*3350*/  F2FP.BF16.PACK_AB R23, R22, R23 ;  /* 0x000000171617723e */ /* 0x000fe200000010ff */
[----:B------:R-:W-:Y:S02]  /*3360*/  FADD R19, R18, -1 ;  /* 0xbf80000012137421 */ /* 0x000fe40000000000 */
[C---:B------:R-:W-:Y:S01]  /*3370*/  FFMA.FTZ R18, R17.reuse, R30, -0.16845393180847167969 ;  /* 0xbe2c7f3011127423 */ /* 0x040fe2000001001e */
[----:B------:R-:W-:Y:S01]  /*3380*/  F2FP.BF16.PACK_AB R22, R26, R15 ;  /* 0x0000000f1a16723e */ /* 0x000fe200000010ff */
[----:B------:R-:W-:Y:S01]  /*3390*/  IMAD.IADD R21, R10, 0x1, -R21 ;  /* 0x000000010a157824 */ /* 0x000fe200078e0a15 */
[----:B------:R-:W-:Y:S01]  /*33a0*/  F2FP.BF16.PACK_AB R26, R24, R25 ;  /* 0x00000019181a723e */ /* 0x000fe200000010ff */
[----:B------:R-:W-:Y:S02]  /*33b0*/  FFMA.FTZ R18, R17, R18, 0.1716887056827545166 ;  /* 0x3e2fcf2a11127423 */ /* 0x000fe40000010012 */
[----:B------:R-:W-:Y:S01]  /*33c0*/  FFMA.FTZ R15, R16, R30, -0.16845393180847167969 ;  /* 0xbe2c7f30100f7423 */ /* 0x000fe2000001001e */
[----:B------:R0:W-:Y:S01]  /*33d0*/  STS.64 [R36+0x200], R22 ;  /* 0x0002001624007388 */ /* 0x0001e20000000a00 */
[----:B------:R-:W-:-:S02]  /*33e0*/  FADD R21, R21, -1 ;  /* 0xbf80000015157421 */ /* 0x000fc40000000000 */
[C---:B------:R-:W-:Y:S01]  /*33f0*/  FFMA.FTZ R18, R17.reuse, R18, -0.17900948226451873779 ;  /* 0xbe374e4311127423 */ /* 0x040fe20000010012 */
[----:B------:R-:W-:Y:S01]  /*3400*/  STS.64 [R28+0x800], R32 ;  /* 0x000800201c007388 */ /* 0x000fe20000000a00 */
[C---:B------:R-:W-:Y:S02]  /*3410*/  FFMA.FTZ R15, R16.reuse, R15, 0.1716887056827545166 ;  /* 0x3e2fcf2a100f7423 */ /* 0x040fe4000001000f */
[----:B------:R-:W-:Y:S01]  /*3420*/  FFMA.FTZ R18, R17, R18, 0.20512372255325317383 ;  /* 0x3e520bf411127423 */ /* 0x000fe20000010012 */
[----:B------:R1:W-:Y:S01]  /*3430*/  STS.64 [R28+0xa00], R26 ;  /* 0x000a001a1c007388 */ /* 0x0003e20000000a00 */
[----:B------:R-:W-:Y:S02]  /*3440*/  FFMA.FTZ R15, R16, R15, -0.17900948226451873779 ;  /* 0xbe374e43100f7423 */ /* 0x000fe4000001000f */
[-C--:B------:R-:W-:Y:S02]  /*3450*/  FFMA.FTZ R20, R19, R30.reuse, -0.16845393180847167969 ;  /* 0xbe2c7f3013147423 */ /* 0x080fe4000001001e */
[----:B0-----:R-:W-:-:S02]  /*3460*/  FFMA.FTZ R22, R21, R30, -0.16845393180847167969 ;  /* 0xbe2c7f3015167423 */ /* 0x001fc4000001001e */
[----:B------:R-:W-:Y:S02]  /*3470*/  FFMA.FTZ R18, R17, R18, -0.24046532809734344482 ;  /* 0xbe763c8b11127423 */ /* 0x000fe40000010012 */
[----:B------:R-:W-:Y:S02]  /*3480*/  FFMA.FTZ R22, R21, R22, 0.1716887056827545166 ;  /* 0x3e2fcf2a15167423 */ /* 0x000fe40000010016 */
[----:B------:R-:W-:Y:S01]  /*3490*/  FFMA.FTZ R15, R16, R15, 0.20512372255325317383 ;  /* 0x3e520bf4100f7423 */ /* 0x000fe2000001000f */
[----:B-1----:R-:W-:Y:S01]  /*34a0*/  LOP3.LUT R26, R4, 0x10, RZ, 0x3c, !PT ;  /* 0x00000010041a7812 */ /* 0x002fe200078e3cff */
[----:B------:R-:W-:Y:S01]  /*34b0*/  FFMA.FTZ R20, R19, R20, 0.1716887056827545166 ;  /* 0x3e2fcf2a13147423 */ /* 0x000fe20000010014 */
[----:B------:R-:W-:Y:S01]  /*34c0*/  BAR.SYNC.DEFER_BLOCKING 0x0 ;  /* 0x0000000000007b1d */ /* 0x000fe20000010000 */
[----:B------:R-:W-:Y:S02]  /*34d0*/  FFMA.FTZ R22, R21, R22, -0.17900948226451873779 ;  /* 0xbe374e4315167423 */ /* 0x000fe40000010016 */
[----:B------:R-:W-:-:S02]  /*34e0*/  FFMA.FTZ R18, R17, R18, 0.28857114911079406738 ;  /* 0x3e93bf9911127423 */ /* 0x000fc40000010012 */
[C---:B------:R-:W-:Y:S02]  /*34f0*/  FFMA.FTZ R15, R16.reuse, R15, -0.24046532809734344482 ;  /* 0xbe763c8b100f7423 */ /* 0x040fe4000001000f */
[----:B------:R-:W-:Y:S02]  /*3500*/  FFMA.FTZ R20, R19, R20, -0.17900948226451873779 ;  /* 0xbe374e4313147423 */ /* 0x000fe40000010014 */
[----:B------:R-:W-:Y:S02]  /*3510*/  FFMA.FTZ R22, R21, R22, 0.20512372255325317383 ;  /* 0x3e520bf415167423 */ /* 0x000fe40000010016 */
[----:B------:R-:W-:Y:S02]  /*3520*/  FFMA.FTZ R18, R17, R18, -0.36067417263984680176 ;  /* 0xbeb8aa4911127423 */ /* 0x000fe40000010012 */
[----:B------:R-:W-:Y:S02]  /*3530*/  FFMA.FTZ R15, R16, R15, 0.28857114911079406738 ;  /* 0x3e93bf99100f7423 */ /* 0x000fe4000001000f */
[----:B------:R-:W-:-:S02]  /*3540*/  FFMA.FTZ R20, R19, R20, 0.20512372255325317383 ;  /* 0x3e520bf413147423 */ /* 0x000fc40000010014 */
[----:B------:R-:W-:Y:S02]  /*3550*/  FFMA.FTZ R22, R21, R22, -0.24046532809734344482 ;  /* 0xbe763c8b15167423 */ /* 0x000fe40000010016 */
[----:B------:R-:W-:Y:S02]  /*3560*/  FFMA.FTZ R18, R17, R18, 0.48089820146560668945 ;  /* 0x3ef6384a11127423 */ /* 0x000fe40000010012 */
[----:B------:R-:W-:Y:S02]  /*3570*/  FFMA.FTZ R15, R16, R15, -0.36067417263984680176 ;  /* 0xbeb8aa49100f7423 */ /* 0x000fe4000001000f */
[----:B------:R-:W-:Y:S01]  /*3580*/  FFMA.FTZ R20, R19, R20, -0.24046532809734344482 ;  /* 0xbe763c8b13147423 */ /* 0x000fe20000010014 */
[----:B------:R0:W-:Y:S01]  /*3590*/  LDS.64 R48, [R26] ;  /* 0x000000001a307984 */ /* 0x0001e20000000a00 */
[----:B------:R-:W-:Y:S02]  /*35a0*/  FFMA.FTZ R22, R21, R22, 0.28857114911079406738 ;  /* 0x3e93bf9915167423 */ /* 0x000fe40000010016 */
[----:B------:R-:W-:-:S02]  /*35b0*/  FFMA.FTZ R18, R17, R18, -0.72134751081466674805 ;  /* 0xbf38aa3b11127423 */ /* 0x000fc40000010012 */
[C---:B------:R-:W-:Y:S02]  /*35c0*/  FFMA.FTZ R15, R16.reuse, R15, 0.48089820146560668945 ;  /* 0x3ef6384a100f7423 */ /* 0x040fe4000001000f */
[----:B------:R-:W-:Y:S02]  /*35d0*/  FFMA.FTZ R20, R19, R20, 0.28857114911079406738 ;  /* 0x3e93bf9913147423 */ /* 0x000fe40000010014 */
[----:B------:R-:W-:Y:S02]  /*35e0*/  FFMA.FTZ R22, R21, R22, -0.36067417263984680176 ;  /* 0xbeb8aa4915167423 */ /* 0x000fe40000010016 */
[----:B------:R-:W-:Y:S02]  /*35f0*/  FMUL R18, R17, R18 ;  /* 0x0000001211127220 */ /* 0x000fe40000400000 */
[----:B------:R-:W-:Y:S02]  /*3600*/  FFMA.FTZ R15, R16, R15, -0.72134751081466674805 ;  /* 0xbf38aa3b100f7423 */ /* 0x000fe4000001000f */
[----:B------:R-:W-:-:S02]  /*3610*/  FFMA.FTZ R20, R19, R20, -0.36067417263984680176 ;  /* 0xbeb8aa4913147423 */ /* 0x000fc40000010014 */
[----:B------:R-:W-:Y:S02]  /*3620*/  FFMA.FTZ R22, R21, R22, 0.48089820146560668945 ;  /* 0x3ef6384a15167423 */ /* 0x000fe40000010016 */
[----:B------:R-:W-:Y:S02]  /*3630*/  FMUL R18, R17, R18 ;  /* 0x0000001211127220 */ /* 0x000fe40000400000 */
[----:B------:R-:W-:Y:S02]  /*3640*/  FMUL R15, R16, R15 ;  /* 0x0000000f100f7220 */ /* 0x000fe40000400000 */
[----:B------:R-:W-:Y:S02]  /*3650*/  FFMA.FTZ R20, R19, R20, 0.48089820146560668945 ;  /* 0x3ef6384a13147423 */ /* 0x000fe40000010014 */
[----:B------:R-:W-:Y:S02]  /*3660*/  FFMA.FTZ R22, R21, R22, -0.72134751081466674805 ;  /* 0xbf38aa3b15167423 */ /* 0x000fe40000010016 */
[----:B------:R-:W-:-:S02]  /*3670*/  FFMA.FTZ R17, R17, 1.4426950216293334961, R18 ;  /* 0x3fb8aa3b11117823 */ /* 0x000fc40000010012 */
[----:B------:R-:W-:Y:S02]  /*3680*/  FMUL R15, R16, R15 ;  /* 0x0000000f100f7220 */ /* 0x000fe40000400000 */
[----:B------:R-:W-:Y:S02]  /*3690*/  FFMA.FTZ R20, R19, R20, -0.72134751081466674805 ;  /* 0xbf38aa3b13147423 */ /* 0x000fe40000010014 */
[----:B------:R-:W-:Y:S02]  /*36a0*/  FMUL R22, R21, R22 ;  /* 0x0000001615167220 */ /* 0x000fe40000400000 */
[----:B------:R-:W-:Y:S01]  /*36b0*/  FADD R45, R12, R17 ;  /* 0x000000110c2d7221 */ /* 0x000fe20000000000 */
[----:B------:R-:W-:Y:S01]  /*36c0*/  @P0 MOV R12, 0x7f800000 ;  /* 0x7f800000000c0802 */ /* 0x000fe20000000f00 */
[----:B------:R-:W-:Y:S02]  /*36d0*/  FFMA.FTZ R16, R16, 1.4426950216293334961, R15 ;  /* 0x3fb8aa3b10107823 */ /* 0x000fe4000001000f */
[----:B------:R-:W-:-:S02]  /*36e0*/  FMUL R20, R19, R20 ;  /* 0x0000001413147220 */ /* 0x000fc40000400000 */
[----:B------:R-:W-:Y:S02]  /*36f0*/  FMUL R22, R21, R22 ;  /* 0x0000001615167220 */ /* 0x000fe40000400000 */
[----:B------:R-:W-:Y:S02]  /*3700*/  FADD R44, R11, R16 ;  /* 0x000000100b2c7221 */ /* 0x000fe40000000000 */
[----:B------:R-:W-:Y:S02]  /*3710*/  FMUL R20, R19, R20 ;  /* 0x0000001413147220 */ /* 0x000fe40000400000 */
[----:B------:R-:W-:Y:S02]  /*3720*/  FFMA.FTZ R21, R21, 1.4426950216293334961, R22 ;  /* 0x3fb8aa3b15157823 */ /* 0x000fe40000010016 */
[----:B------:R-:W-:Y:S01]  /*3730*/  @P0 FFMA.FTZ R44, R3, R12, +INF ;  /* 0x7f800000032c0423 */ /* 0x000fe2000001000c */
[----:B------:R-:W-:Y:S01]  /*3740*/  @P5 MOV R12, 0x7f800000 ;  /* 0x7f800000000c5802 */ /* 0x000fe20000000f00 */
[----:B------:R-:W-:Y:S01]  /*3750*/  @P4 IMAD.MOV.U32 R3, RZ, RZ, 0x7f800000 ;  /* 0x7f800000ff034424 */ /* 0x000fe200078e00ff */
[----:B------:R-:W-:Y:S01]  /*3760*/  FSETP.NEU.AND P0, PT, R10, RZ, PT ;  /* 0x000000ff0a00720b */ /* 0x000fe20003f0d000 */
[----:B------:R-:W-:-:S02]  /*3770*/  FFMA.FTZ R20, R19, 1.4426950216293334961, R20 ;  /* 0x3fb8aa3b13147823 */ /* 0x000fc40000010014 */
[----:B------:R-:W-:Y:S01]  /*3780*/  FADD R47, R14, R21 ;  /* 0x000000150e2f7221 */ /* 0x000fe20000000000 */
[----:B------:R-:W-:Y:S01]  /*3790*/  SHF.L.U32 R21, R51, 0x2, RZ ;  /* 0x0000000233157819 */ /* 0x000fe200000006ff */
[----:B------:R-:W-:Y:S02]  /*37a0*/  @P1 IMAD.MOV.U32 R11, RZ, RZ, 0x7f800000 ;  /* 0x7f800000ff0b1424 */ /* 0x000fe400078e00ff */
[----:B------:R-:W-:Y:S01]  /*37b0*/  @P4 FFMA.FTZ R47, R10, R3, +INF ;  /* 0x7f8000000a2f4423 */ /* 0x000fe20000010003 */
[----:B------:R-:W-:Y:S01]  /*37c0*/  LOP3.LUT R10, R4, 0x8, RZ, 0x3c, !PT ;  /* 0x00000008040a7812 */ /* 0x000fe200078e3cff */
[----:B------:R-:W-:Y:S02]  /*37d0*/  FADD R46, R13, R20 ;  /* 0x000000140d2e7221 */ /* 0x000fe40000000000 */
[----:B------:R-:W-:Y:S01]  /*37e0*/  @P1 FFMA.FTZ R45, R8, R11, +INF ;  /* 0x7f800000082d1423 */ /* 0x000fe2000001000b */
[C---:B------:R-:W-:Y:S01]  /*37f0*/  FSETP.NEU.AND P1, PT, R9.reuse, RZ, PT ;  /* 0x000000ff0900720b */ /* 0x040fe20003f2d000 */
[----:B------:R-:W-:Y:S01]  /*3800*/  @P5 FFMA.FTZ R46, R9, R12, +INF ;  /* 0x7f800000092e5423 */ /* 0x000fe2000001000c */
[----:B------:R-:W-:Y:S01]  /*3810*/  LOP3.LUT R12, R4, 0x18, RZ, 0x3c, !PT ;  /* 0x00000018040c7812 */ /* 0x000fe200078e3cff */
[----:B------:R-:W1:Y:S01]  /*3820*/  LDS.64 R8, [R4] ;  /* 0x0000000004087984 */ /* 0x000e620000000a00 */
[C---:B------:R-:W-:Y:S01]  /*3830*/  IMAD.SHL.U32 R3, R51.reuse, 0x2, RZ ;  /* 0x0000000233037824 */ /* 0x040fe200078e00ff */
[CC--:B------:R-:W-:Y:S01]  /*3840*/  LEA R16, P5, R51.reuse, R6.reuse, 0x2 ;  /* 0x0000000633107211 */ /* 0x0c0fe200078a10ff */
[C---:B------:R-:W-:Y:S01]  /*3850*/  IMAD R25, R51.reuse, 0x6, RZ ;  /* 0x0000000633197824 */ /* 0x040fe200078e02ff */
[----:B------:R-:W2:Y:S01]  /*3860*/  LDS.64 R10, [R10] ;  /* 0x000000000a0a7984 */ /* 0x000ea20000000a00 */
[----:B------:R-:W-:Y:S01]  /*3870*/  IMAD R19, R51, 0x3, RZ ;  /* 0x0000000333137824 */ /* 0x000fe200078e02ff */
[-C--:B------:R-:W-:Y:S01]  /*3880*/  IADD3 R14, P4, R3, R6.reuse, RZ ;  /* 0x00000006030e7210 */ /* 0x080fe20007f9e0ff */
[C---:B------:R-:W-:Y:S01]  /*3890*/  IMAD R33, R51.reuse, 0xa, RZ ;  /* 0x0000000a33217824 */ /* 0x040fe200078e02ff */
[----:B------:R-:W3:Y:S01]  /*38a0*/  LDS.64 R12, [R12] ;  /* 0x000000000c0c7984 */ /* 0x000ee20000000a00 */
[----:B------:R-:W-:Y:S01]  /*38b0*/  IMAD R37, R51, 0xc, RZ ;  /* 0x0000000c33257824 */ /* 0x000fe200078e02ff */
[-C--:B------:R-:W-:Y:S01]  /*38c0*/  IADD3 R18, P6, R25, R6.reuse, RZ ;  /* 0x0000000619127210 */ /* 0x080fe20007fde0ff */
[C---:B------:R-:W-:Y:S01]  /*38d0*/  IMAD R23, R51.reuse, 0x5, RZ ;  /* 0x0000000533177824 */ /* 0x040fe200078e02ff */
[CC--:B------:R-:W-:Y:S01]  /*38e0*/  LEA.HI.X.SX32 R15, R51.reuse, R7.reuse, 0x1, P4 ;  /* 0x00000007330f7211 */ /* 0x0c0fe200020f0eff */
[----:B------:R-:W-:Y:S01]  /*38f0*/  IMAD R41, R51, 0xe, RZ ;  /* 0x0000000e33297824 */ /* 0x000fe200078e02ff */
[-C--:B------:R-:W-:Y:S01]  /*3900*/  LEA.HI.X.SX32 R17, R3, R7.reuse, 0x1, P5 ;  /* 0x0000000703117211 */ /* 0x080fe200028f0eff */
[----:B------:R-:W-:Y:S01]  /*3910*/  IMAD R57, R51, 0x12, RZ ;  /* 0x0000001233397824 */ /* 0x000fe200078e02ff */
[-C--:B------:R-:W-:Y:S01]  /*3920*/  LEA.HI.X.SX32 R19, R19, R7.reuse, 0x1, P6 ;  /* 0x0000000713137211 */ /* 0x080fe200030f0eff */
[C---:B------:R-:W-:Y:S01]  /*3930*/  IMAD R27, R51.reuse, 0x7, RZ ;  /* 0x00000007331b7824 */ /* 0x040fe200078e02ff */
[CC--:B------:R-:W-:Y:S01]  /*3940*/  LEA R20, P4, R51.reuse, R6.reuse, 0x3 ;  /* 0x0000000633147211 */ /* 0x0c0fe200078818ff */
[----:B------:R-:W-:Y:S01]  /*3950*/  IMAD.SHL.U32 R29, R51, 0x8, RZ ;  /* 0x00000008331d7824 */ /* 0x000fe200078e00ff */
[-C--:B------:R-:W-:Y:S01]  /*3960*/  IADD3 R22, P5, R33, R6.reuse, RZ ;  /* 0x0000000621167210 */ /* 0x080fe20007fbe0ff */
[----:B------:R-:W-:Y:S01]  /*3970*/  IMAD R31, R51, 0x9, RZ ;  /* 0x00000009331f7824 */ /* 0x000fe200078e02ff */
[-C--:B------:R-:W-:Y:S01]  /*3980*/  IADD3 R24, P6, R37, R6.reuse, RZ ;  /* 0x0000000625187210 */ /* 0x080fe20007fde0ff */
[----:B------:R-:W-:Y:S01]  /*3990*/  IMAD R59, R51, 0x14, RZ ;  /* 0x00000014333b7824 */ /* 0x000fe200078e02ff */
[-C--:B------:R-:W-:Y:S01]  /*39a0*/  LEA.HI.X.SX32 R21, R21, R7.reuse, 0x1, P4 ;  /* 0x0000000715157211 */ /* 0x080fe200020f0eff */
[----:B------:R-:W-:Y:S01]  /*39b0*/  IMAD R61, R51, 0x16, RZ ;  /* 0x00000016333d7824 */ /* 0x000fe200078e02ff */
[-C--:B------:R-:W-:Y:S01]  /*39c0*/  LEA.HI.X.SX32 R23, R23, R7.reuse, 0x1, P5 ;  /* 0x0000000717177211 */ /* 0x080fe200028f0eff */
[----:B------:R-:W-:Y:S01]  /*39d0*/  IMAD R63, R51, 0x18, RZ ;  /* 0x00000018333f7824 */ /* 0x000fe200078e02ff */
[-C--:B------:R-:W-:Y:S01]  /*39e0*/  LEA.HI.X.SX32 R25, R25, R7.reuse, 0x1, P6 ;  /* 0x0000000719197211 */ /* 0x080fe200030f0eff */
[----:B------:R-:W-:Y:S01]  /*39f0*/  IMAD R35, R51, 0xb, RZ ;  /* 0x0000000b33237824 */ /* 0x000fe200078e02ff */
[-C--:B0-----:R-:W-:Y:S01]  /*3a00*/  IADD3 R26, P4, R41, R6.reuse, RZ ;  /* 0x00000006291a7210 */ /* 0x081fe20007f9e0ff */
[C---:B------:R-:W-:Y:S01]  /*3a10*/  IMAD R65, R51.reuse, 0x1a, RZ ;  /* 0x0000001a33417824 */ /* 0x040fe200078e02ff */
[CC--:B------:R-:W-:Y:S01]  /*3a20*/  LEA R28, P5, R51.reuse, R6.reuse, 0x4 ;  /* 0x00000006331c7211 */ /* 0x0c0fe200078a20ff */
[----:B------:R-:W-:Y:S01]  /*3a30*/  IMAD R67, R51, 0x1c, RZ ;  /* 0x0000001c33437824 */ /* 0x000fe200078e02ff */
[-C--:B------:R-:W-:Y:S01]  /*3a40*/  IADD3 R30, P6, R57, R6.reuse, RZ ;  /* 0x00000006391e7210 */ /* 0x080fe20007fde0ff */
[----:B------:R-:W-:Y:S01]  /*3a50*/  IMAD R69, R51, 0x1e, RZ ;  /* 0x0000001e33457824 */ /* 0x000fe200078e02ff */
[-C--:B------:R-:W-:Y:S01]  /*3a60*/  LEA.HI.X.SX32 R27, R27, R7.reuse, 0x1, P4 ;  /* 0x000000071b1b7211 */ /* 0x080fe200020f0eff */
[----:B------:R-:W-:Y:S01]  /*3a70*/  IMAD R39, R51, 0xd, RZ ;  /* 0x0000000d33277824 */ /* 0x000fe200078e02ff */
[-C--:B------:R-:W-:Y:S01]  /*3a80*/  LEA.HI.X.SX32 R29, R29, R7.reuse, 0x1, P5 ;  /* 0x000000071d1d7211 */ /* 0x080fe200028f0eff */
[----:B------:R-:W-:Y:S01]  /*3a90*/  IMAD R43, R51, 0xf, RZ ;  /* 0x0000000f332b7824 */ /* 0x000fe200078e02ff */
[----:B------:R-:W-:Y:S01]  /*3aa0*/  LEA.HI.X.SX32 R31, R31, R7, 0x1, P6 ;  /* 0x000000071f1f7211 */ /* 0x000fe200030f0eff */
[----:B-1----:R0:W-:Y:S01]  /*3ab0*/  STG.E.U16 [R6.64], R8 ;  /* 0x0000000806007986 */ /* 0x0021e2000c101506 */
[----:B------:R-:W-:-:S02]  /*3ac0*/  IADD3 R32, P4, R59, R6, RZ ;  /* 0x000000063b207210 */ /* 0x000fc40007f9e0ff */
[-C--:B------:R-:W-:Y:S02]  /*3ad0*/  IADD3 R34, P5, R61, R6.reuse, RZ ;  /* 0x000000063d227210 */ /* 0x080fe40007fbe0ff */
[-C--:B------:R-:W-:Y:S02]  /*3ae0*/  IADD3 R36, P6, R63, R6.reuse, RZ ;  /* 0x000000063f247210 */ /* 0x080fe40007fde0ff */
[-C--:B------:R-:W-:Y:S02]  /*3af0*/  LEA.HI.X.SX32 R33, R33, R7.reuse, 0x1, P4 ;  /* 0x0000000721217211 */ /* 0x080fe400020f0eff */
[-C--:B------:R-:W-:Y:S02]  /*3b00*/  LEA.HI.X.SX32 R35, R35, R7.reuse, 0x1, P5 ;  /* 0x0000000723237211 */ /* 0x080fe400028f0eff */
[----:B------:R-:W-:Y:S02]  /*3b10*/  LEA.HI.X.SX32 R37, R37, R7, 0x1, P6 ;  /* 0x0000000725257211 */ /* 0x000fe400030f0eff */
[----:B------:R-:W-:-:S02]  /*3b20*/  IADD3 R38, P4, R65, R6, RZ ;  /* 0x0000000641267210 */ /* 0x000fc40007f9e0ff */
[-C--:B------:R-:W-:Y:S02]  /*3b30*/  IADD3 R40, P5, R67, R6.reuse, RZ ;  /* 0x0000000643287210 */ /* 0x080fe40007fbe0ff */
[----:B------:R-:W-:Y:S02]  /*3b40*/  IADD3 R42, P6, R69, R6, RZ ;  /* 0x00000006452a7210 */ /* 0x000fe40007fde0ff */
[----:B------:R-:W-:Y:S02]  /*3b50*/  PRMT R3, R8, 0x7632, R3 ;  /* 0x0000763208037816 */ /* 0x000fe40000000003 */
[----:B--2---:R-:W-:Y:S02]  /*3b60*/  PRMT R4, R10, 0x7632, R4 ;  /* 0x000076320a047816 */ /* 0x004fe40000000004 */
[-C--:B------:R-:W-:Y:S01]  /*3b70*/  LEA.HI.X.SX32 R39, R39, R7.reuse, 0x1, P4 ;  /* 0x0000000727277211 */ /* 0x080fe200020f0eff */
[----:B------:R3:W-:Y:S01]  /*3b80*/  STG.E.U16 [R14.64], R3 ;  /* 0x000000030e007986 */ /* 0x0007e2000c101506 */
[----:B------:R-:W-:-:S02]  /*3b90*/  LEA.HI.X.SX32 R41, R41, R7, 0x1, P5 ;  /* 0x0000000729297211 */ /* 0x000fc400028f0eff */
[----:B------:R-:W-:Y:S01]  /*3ba0*/  LEA.HI.X.SX32 R43, R43, R7, 0x1, P6 ;  /* 0x000000072b2b7211 */ /* 0x000fe200030f0eff */
[----:B------:R1:W-:Y:S01]  /*3bb0*/  STG.E.U16 [R16.64], R10 ;  /* 0x0000000a10007986 */ /* 0x0003e2000c101506 */
[----:B0-----:R-:W-:Y:S02]  /*3bc0*/  PRMT R7, R48, 0x7632, R7 ;  /* 0x0000763230077816 */ /* 0x001fe40000000007 */
[----:B------:R-:W-:Y:S01]  /*3bd0*/  PRMT R8, R11, 0x7632, R8 ;  /* 0x000076320b087816 */ /* 0x000fe20000000008 */
[----:B------:R0:W-:Y:S01]  /*3be0*/  STG.E.U16 [R18.64], R4 ;  /* 0x0000000412007986 */ /* 0x0001e2000c101506 */
[----:B------:R-:W-:Y:S02]  /*3bf0*/  FSEL R6, R47, -INF , P0 ;  /* 0xff8000002f067808 */ /* 0x000fe40000000000 */
[----:B---3--:R-:W-:Y:S01]  /*3c00*/  PRMT R15, R12, 0x7632, R15 ;  /* 0x000076320c0f7816 */ /* 0x008fe2000000000f */
[----:B------:R2:W-:Y:S01]  /*3c10*/  STG.E.U16 [R20.64], R48 ;  /* 0x0000003014007986 */ /* 0x0005e2000c101506 */
[----:B------:R-:W-:Y:S01]  /*3c20*/  FSEL R3, R46, -INF , P1 ;  /* 0xff8000002e037808 */ /* 0x000fe20000800000 */
[----:B------:R-:W-:Y:S01]  /*3c30*/  FFMA R55, R6, 0.69314718246459960938, R55 ;  /* 0x3f31721806377823 */ /* 0x000fe20000000037 */
[----:B-1----:R-:W-:Y:S01]  /*3c40*/  PRMT R17, R9, 0x7632, R17 ;  /* 0x0000763209117816 */ /* 0x002fe20000000011 */
[----:B------:R1:W-:Y:S01]  /*3c50*/  STG.E.U16 [R22.64], R7 ;  /* 0x0000000716007986 */ /* 0x0003e2000c101506 */
[----:B------:R-:W-:Y:S01]  /*3c60*/  SHF.L.U32 R6, R72, 0x2, RZ ;  /* 0x0000000248067819 */ /* 0x000fe200000006ff */
[----:B------:R-:W-:Y:S01]  /*3c70*/  FFMA R54, R3, 0.69314718246459960938, R56 ;  /* 0x3f31721803367823 */ /* 0x000fe20000000038 */
[----:B0-----:R-:W-:Y:S01]  /*3c80*/  PRMT R19, R49, 0x7632, R19 ;  /* 0x0000763231137816 */ /* 0x001fe20000000013 */
[----:B------:R-:W-:Y:S01]  /*3c90*/  STG.E.U16 [R24.64], R12 ;  /* 0x0000000c18007986 */ /* 0x000fe2000c101506 */
[----:B------:R-:W-:-:S02]  /*3ca0*/  FSEL R4, R45, -INF , P2 ;  /* 0xff8000002d047808 */ /* 0x000fc40001000000 */
[----:B------:R-:W-:Y:S01]  /*3cb0*/  SHF.L.U32 R3, R2, 0x2, RZ ;  /* 0x0000000202037819 */ /* 0x000fe200000006ff */
[----:B------:R-:W-:Y:S01]  /*3cc0*/  STG.E.U16 [R26.64], R15 ;  /* 0x0000000f1a007986 */ /* 0x000fe2000c101506 */
[----:B--2---:R-:W-:Y:S01]  /*3cd0*/  PRMT R21, R13, 0x7632, R21 ;  /* 0x000076320d157816 */ /* 0x004fe20000000015 */
[----:B------:R-:W-:Y:S02]  /*3ce0*/  FFMA R53, R4, 0.69314718246459960938, R53 ;  /* 0x3f31721804357823 */ /* 0x000fe40000000035 */
[----:B------:R-:W-:Y:S01]  /*3cf0*/  STG.E.U16 [R28.64], R9 ;  /* 0x000000091c007986 */ /* 0x000fe2000c101506 */
[----:B-1----:R-:W-:Y:S01]  /*3d00*/  FSEL R7, R44, -INF , P3 ;  /* 0xff8000002c077808 */ /* 0x002fe20001800000 */
[----:B------:R-:W-:Y:S01]  /*3d10*/  IMAD.HI R4, R2, 0x4, RZ ;  /* 0x0000000402047827 */ /* 0x000fe200078e02ff */
[----:B------:R-:W-:Y:S01]  /*3d20*/  IADD3 R2, P0, P1, R6, c[0x0][0x180], R3 ;  /* 0x0000600006027a10 */ /* 0x000fe2000791e003 */
[----:B------:R-:W-:Y:S02]  /*3d30*/  STG.E.U16 [R30.64], R17 ;  /* 0x000000111e007986 */ /* 0x000fe4000c101506 */
[----:B------:R-:W-:Y:S01]  /*3d40*/  FFMA R52, R7, 0.69314718246459960938, R52 ;  /* 0x3f31721807347823 */ /* 0x000fe20000000034 */
[----:B------:R-:W-:Y:S01]  /*3d50*/  LOP3.LUT R7, R5, 0xf8, RZ, 0xc0, !PT ;  /* 0x000000f805077812 */ /* 0x000fe200078ec0ff */
[----:B------:R-:W-:Y:S01]  /*3d60*/  STG.E.U16 [R32.64], R11 ;  /* 0x0000000b20007986 */ /* 0x000fe2000c101506 */
[----:B------:R-:W-:-:S03]  /*3d70*/  IMAD.HI R5, R72, 0x4, RZ ;  /* 0x0000000448057827 */ /* 0x000fc600078e02ff */
[----:B------:R-:W-:Y:S02]  /*3d80*/  STG.E.U16 [R34.64], R8 ;  /* 0x0000000822007986 */ /* 0x000fe4000c101506 */
[----:B------:R-:W-:Y:S02]  /*3d90*/  IADD3.X R3, R5, c[0x0][0x184], R4, P0, P1 ;  /* 0x0000610005037a10 */ /* 0x000fe400007e2404 */
[----:B------:R-:W-:Y:S04]  /*3da0*/  STG.E.U16 [R36.64], R49 ;  /* 0x0000003124007986 */ /* 0x000fe8000c101506 */
[----:B------:R-:W-:Y:S04]  /*3db0*/  STG.E.U16 [R38.64], R19 ;  /* 0x0000001326007986 */ /* 0x000fe8000c101506 */
[----:B------:R-:W-:Y:S04]  /*3dc0*/  STG.E.U16 [R40.64], R13 ;  /* 0x0000000d28007986 */ /* 0x000fe8000c101506 */
[----:B------:R-:W-:Y:S04]  /*3dd0*/  STG.E.U16 [R42.64], R21 ;  /* 0x000000152a007986 */ /* 0x000fe8000c101506 */
[----:B------:R-:W-:Y:S06]  /*3de0*/  BAR.SYNC.DEFER_BLOCKING 0x0 ;  /* 0x0000000000007b1d */ /* 0x000fec0000010000 */
[----:B------:R-:W-:Y:S04]  /*3df0*/  STS.64 [R7], R52 ;  /* 0x0000003407007388 */ /* 0x000fe80000000a00 */
[----:B------:R-:W-:Y:S04]  /*3e00*/  STS.64 [R7+0x100], R54 ;  /* 0x0001003607007388 */ /* 0x000fe80000000a00 */
[----:B------:R-:W-:Y:S06]  /*3e10*/  BAR.SYNC.DEFER_BLOCKING 0x0 ;  /* 0x0000000000007b1d */ /* 0x000fec0000010000 */
[----:B------:R-:W0:Y:S04]  /*3e20*/  LDS R9, [R0] ;  /* 0x0000000000097984 */ /* 0x000e280000000800 */
[----:B0-----:R-:W-:Y:S01]  /*3e30*/  STG.E [R2.64], R9 ;  /* 0x0000000902007986 */ /* 0x001fe2000c101906 */
[----:B------:R-:W-:Y:S05]  /*3e40*/  EXIT ;  /* 0x000000000000794d */ /* 0x000fea0003800000 */
.L_x_2:
[----:B------:R-:W-:-:S00]  /*3e50*/  BRA `(.L_x_2) ;  /* 0xfffffff000007947 */ /* 0x000fc0000383ffff */
[----:B------:R-:W-:-:S00]  /*3e60*/  NOP ;  /* 0x0000000000007918 */ /* 0x000fc00000000000 */
        /* <DEDUP_REMOVED lines=9> */
.L_x_3:


//--------------------- .nv.global.init           --------------------------
	.section	.nv.global.init,"aw",@progbits
.nv.global.init:
	.type		_$_str,@object
	.size		_$_str,(.L_0 - _$_str)
_$_str:
        /*0000*/ 	.byte	0x5f, 0x5f, 0x43, 0x55, 0x44, 0x41, 0x5f, 0x46, 0x54, 0x5a, 0x00
.L_0:


//--------------------- .nv.shared.attn_fwd       --------------------------
	.section	.nv.shared.attn_fwd,"aw",@nobits
	.sectionflags	@""
	.align	16
